//
// Generated by NVIDIA NVVM Compiler
//
// Compiler Build ID: CL-36424714
// Cuda compilation tools, release 13.0, V13.0.88
// Based on NVVM 20.0.0
//

.version 9.0
.target sm_100
.address_size 64

	// .globl	_Z33mod_p_gaussian_backward_reductionP22GaussianEliminationCtxPiiiiS1_

.visible .entry _Z33mod_p_gaussian_backward_reductionP22GaussianEliminationCtxPiiiiS1_(
	.param .u64 .ptr .align 1 _Z33mod_p_gaussian_backward_reductionP22GaussianEliminationCtxPiiiiS1__param_0,
	.param .u64 .ptr .align 1 _Z33mod_p_gaussian_backward_reductionP22GaussianEliminationCtxPiiiiS1__param_1,
	.param .u32 _Z33mod_p_gaussian_backward_reductionP22GaussianEliminationCtxPiiiiS1__param_2,
	.param .u32 _Z33mod_p_gaussian_backward_reductionP22GaussianEliminationCtxPiiiiS1__param_3,
	.param .u32 _Z33mod_p_gaussian_backward_reductionP22GaussianEliminationCtxPiiiiS1__param_4,
	.param .u64 .ptr .align 1 _Z33mod_p_gaussian_backward_reductionP22GaussianEliminationCtxPiiiiS1__param_5
)
{
	.reg .pred 	%p<8>;
	.reg .b32 	%r<30>;
	.reg .b64 	%rd<15>;

	ld.param.u64 	%rd2, [_Z33mod_p_gaussian_backward_reductionP22GaussianEliminationCtxPiiiiS1__param_0];
	ld.param.u64 	%rd3, [_Z33mod_p_gaussian_backward_reductionP22GaussianEliminationCtxPiiiiS1__param_1];
	ld.param.u32 	%r9, [_Z33mod_p_gaussian_backward_reductionP22GaussianEliminationCtxPiiiiS1__param_3];
	ld.param.u32 	%r10, [_Z33mod_p_gaussian_backward_reductionP22GaussianEliminationCtxPiiiiS1__param_4];
	ld.param.u64 	%rd4, [_Z33mod_p_gaussian_backward_reductionP22GaussianEliminationCtxPiiiiS1__param_5];
	cvta.to.global.u64 	%rd5, %rd4;
	mov.u32 	%r11, %ctaid.x;
	mov.u32 	%r12, %ntid.x;
	mov.u32 	%r13, %tid.x;
	mad.lo.s32 	%r14, %r11, %r12, %r13;
	mov.u32 	%r15, %ctaid.y;
	mov.u32 	%r16, %ntid.y;
	mov.u32 	%r17, %tid.y;
	mad.lo.s32 	%r1, %r15, %r16, %r17;
	mul.wide.s32 	%rd6, %r10, 4;
	add.s64 	%rd7, %rd5, %rd6;
	ld.global.nc.u32 	%r2, [%rd7];
	add.s32 	%r18, %r14, %r10;
	add.s32 	%r3, %r18, 1;
	setp.ge.s32 	%p1, %r3, %r9;
	setp.ge.s32 	%p2, %r1, %r2;
	setp.eq.s32 	%p3, %r2, -1;
	or.pred  	%p4, %p2, %p3;
	or.pred  	%p6, %p1, %p4;
	@%p6 bra 	$L__BB0_5;
	cvta.to.global.u64 	%rd8, %rd3;
	cvta.to.global.u64 	%rd9, %rd2;
	mul.lo.s32 	%r19, %r9, %r1;
	add.s32 	%r20, %r19, %r10;
	add.s32 	%r21, %r3, %r19;
	mul.wide.s32 	%rd10, %r21, 4;
	add.s64 	%rd1, %rd8, %rd10;
	ld.global.u32 	%r22, [%rd1];
	mul.wide.s32 	%rd11, %r20, 4;
	add.s64 	%rd12, %rd8, %rd11;
	ld.global.u32 	%r23, [%rd12];
	mad.lo.s32 	%r24, %r2, %r9, %r3;
	mul.wide.s32 	%rd13, %r24, 4;
	add.s64 	%rd14, %rd8, %rd13;
	ld.global.u32 	%r25, [%rd14];
	mul.lo.s32 	%r26, %r25, %r23;
	sub.s32 	%r4, %r22, %r26;
	ld.global.nc.u32 	%r5, [%rd9];
	setp.ne.s32 	%p7, %r5, 2;
	@%p7 bra 	$L__BB0_3;
	and.b32  	%r29, %r4, 1;
	bra.uni 	$L__BB0_4;
$L__BB0_3:
	rem.s32 	%r27, %r4, %r5;
	add.s32 	%r28, %r27, %r5;
	rem.s32 	%r29, %r28, %r5;
$L__BB0_4:
	st.global.u32 	[%rd1], %r29;
$L__BB0_5:
	ret;

}
	// .globl	_Z36mod_p_gaussian_backward_clean_columnP22GaussianEliminationCtxPiiiiS1_
.visible .entry _Z36mod_p_gaussian_backward_clean_columnP22GaussianEliminationCtxPiiiiS1_(
	.param .u64 .ptr .align 1 _Z36mod_p_gaussian_backward_clean_columnP22GaussianEliminationCtxPiiiiS1__param_0,
	.param .u64 .ptr .align 1 _Z36mod_p_gaussian_backward_clean_columnP22GaussianEliminationCtxPiiiiS1__param_1,
	.param .u32 _Z36mod_p_gaussian_backward_clean_columnP22GaussianEliminationCtxPiiiiS1__param_2,
	.param .u32 _Z36mod_p_gaussian_backward_clean_columnP22GaussianEliminationCtxPiiiiS1__param_3,
	.param .u32 _Z36mod_p_gaussian_backward_clean_columnP22GaussianEliminationCtxPiiiiS1__param_4,
	.param .u64 .ptr .align 1 _Z36mod_p_gaussian_backward_clean_columnP22GaussianEliminationCtxPiiiiS1__param_5
)
{
	.reg .pred 	%p<4>;
	.reg .b32 	%r<10>;
	.reg .b64 	%rd<9>;

	ld.param.u64 	%rd1, [_Z36mod_p_gaussian_backward_clean_columnP22GaussianEliminationCtxPiiiiS1__param_1];
	ld.param.u32 	%r2, [_Z36mod_p_gaussian_backward_clean_columnP22GaussianEliminationCtxPiiiiS1__param_3];
	ld.param.u32 	%r3, [_Z36mod_p_gaussian_backward_clean_columnP22GaussianEliminationCtxPiiiiS1__param_4];
	ld.param.u64 	%rd2, [_Z36mod_p_gaussian_backward_clean_columnP22GaussianEliminationCtxPiiiiS1__param_5];
	cvta.to.global.u64 	%rd3, %rd2;
	mov.u32 	%r4, %ctaid.x;
	mov.u32 	%r5, %ntid.x;
	mov.u32 	%r6, %tid.x;
	mad.lo.s32 	%r1, %r4, %r5, %r6;
	mul.wide.s32 	%rd4, %r3, 4;
	add.s64 	%rd5, %rd3, %rd4;
	ld.global.nc.u32 	%r7, [%rd5];
	setp.ge.s32 	%p1, %r1, %r7;
	setp.eq.s32 	%p2, %r7, -1;
	or.pred  	%p3, %p1, %p2;
	@%p3 bra 	$L__BB1_2;
	cvta.to.global.u64 	%rd6, %rd1;
	mad.lo.s32 	%r8, %r2, %r1, %r3;
	mul.wide.s32 	%rd7, %r8, 4;
	add.s64 	%rd8, %rd6, %rd7;
	mov.b32 	%r9, 0;
	st.global.u32 	[%rd8], %r9;
$L__BB1_2:
	ret;

}
	// .globl	_Z27mod_p_gaussian_clean_columnP22GaussianEliminationCtxPiiii
.visible .entry _Z27mod_p_gaussian_clean_columnP22GaussianEliminationCtxPiiii(
	.param .u64 .ptr .align 1 _Z27mod_p_gaussian_clean_columnP22GaussianEliminationCtxPiiii_param_0,
	.param .u64 .ptr .align 1 _Z27mod_p_gaussian_clean_columnP22GaussianEliminationCtxPiiii_param_1,
	.param .u32 _Z27mod_p_gaussian_clean_columnP22GaussianEliminationCtxPiiii_param_2,
	.param .u32 _Z27mod_p_gaussian_clean_columnP22GaussianEliminationCtxPiiii_param_3,
	.param .u32 _Z27mod_p_gaussian_clean_columnP22GaussianEliminationCtxPiiii_param_4
)
{
	.reg .pred 	%p<4>;
	.reg .b32 	%r<12>;
	.reg .b64 	%rd<7>;

	ld.param.u64 	%rd3, [_Z27mod_p_gaussian_clean_columnP22GaussianEliminationCtxPiiii_param_0];
	ld.param.u64 	%rd2, [_Z27mod_p_gaussian_clean_columnP22GaussianEliminationCtxPiiii_param_1];
	ld.param.u32 	%r4, [_Z27mod_p_gaussian_clean_columnP22GaussianEliminationCtxPiiii_param_2];
	ld.param.u32 	%r2, [_Z27mod_p_gaussian_clean_columnP22GaussianEliminationCtxPiiii_param_3];
	ld.param.u32 	%r3, [_Z27mod_p_gaussian_clean_columnP22GaussianEliminationCtxPiiii_param_4];
	cvta.to.global.u64 	%rd1, %rd3;
	mov.u32 	%r5, %ctaid.x;
	mov.u32 	%r6, %ntid.x;
	mov.u32 	%r7, %tid.x;
	mad.lo.s32 	%r1, %r5, %r6, %r7;
	setp.ge.s32 	%p1, %r1, %r4;
	@%p1 bra 	$L__BB2_4;
	ld.global.nc.u32 	%r8, [%rd1+4];
	setp.lt.s32 	%p2, %r1, %r8;
	@%p2 bra 	$L__BB2_4;
	ld.global.nc.u32 	%r9, [%rd1+12];
	setp.eq.s32 	%p3, %r9, -1;
	@%p3 bra 	$L__BB2_4;
	mad.lo.s32 	%r10, %r2, %r1, %r3;
	cvta.to.global.u64 	%rd4, %rd2;
	mul.wide.s32 	%rd5, %r10, 4;
	add.s64 	%rd6, %rd4, %rd5;
	mov.b32 	%r11, 0;
	st.global.u32 	[%rd6], %r11;
$L__BB2_4:
	ret;

}
	// .globl	_Z26mod_p_gaussian_eliminationP22GaussianEliminationCtxPiiii
.visible .entry _Z26mod_p_gaussian_eliminationP22GaussianEliminationCtxPiiii(
	.param .u64 .ptr .align 1 _Z26mod_p_gaussian_eliminationP22GaussianEliminationCtxPiiii_param_0,
	.param .u64 .ptr .align 1 _Z26mod_p_gaussian_eliminationP22GaussianEliminationCtxPiiii_param_1,
	.param .u32 _Z26mod_p_gaussian_eliminationP22GaussianEliminationCtxPiiii_param_2,
	.param .u32 _Z26mod_p_gaussian_eliminationP22GaussianEliminationCtxPiiii_param_3,
	.param .u32 _Z26mod_p_gaussian_eliminationP22GaussianEliminationCtxPiiii_param_4
)
{
	.reg .pred 	%p<7>;
	.reg .b32 	%r<33>;
	.reg .b64 	%rd<11>;

	ld.param.u64 	%rd4, [_Z26mod_p_gaussian_eliminationP22GaussianEliminationCtxPiiii_param_0];
	ld.param.u64 	%rd3, [_Z26mod_p_gaussian_eliminationP22GaussianEliminationCtxPiiii_param_1];
	ld.param.u32 	%r11, [_Z26mod_p_gaussian_eliminationP22GaussianEliminationCtxPiiii_param_2];
	ld.param.u32 	%r9, [_Z26mod_p_gaussian_eliminationP22GaussianEliminationCtxPiiii_param_3];
	ld.param.u32 	%r10, [_Z26mod_p_gaussian_eliminationP22GaussianEliminationCtxPiiii_param_4];
	cvta.to.global.u64 	%rd1, %rd4;
	mov.u32 	%r12, %ctaid.y;
	mov.u32 	%r13, %ntid.y;
	mov.u32 	%r14, %tid.y;
	mad.lo.s32 	%r1, %r12, %r13, %r14;
	ld.global.nc.u32 	%r2, [%rd1+4];
	setp.lt.s32 	%p1, %r1, %r2;
	setp.ge.s32 	%p2, %r1, %r11;
	or.pred  	%p3, %p2, %p1;
	@%p3 bra 	$L__BB3_7;
	mov.u32 	%r15, %tid.x;
	mov.u32 	%r16, %ntid.x;
	mov.u32 	%r17, %ctaid.x;
	mad.lo.s32 	%r18, %r17, %r16, %r15;
	add.s32 	%r19, %r18, %r10;
	add.s32 	%r3, %r19, 1;
	setp.ge.s32 	%p4, %r3, %r9;
	@%p4 bra 	$L__BB3_7;
	ld.global.nc.u32 	%r20, [%rd1+12];
	setp.eq.s32 	%p5, %r20, -1;
	@%p5 bra 	$L__BB3_7;
	cvta.to.global.u64 	%rd5, %rd3;
	mul.lo.s32 	%r21, %r9, %r1;
	add.s32 	%r22, %r21, %r10;
	add.s32 	%r23, %r3, %r21;
	mul.wide.s32 	%rd6, %r23, 4;
	add.s64 	%rd2, %rd5, %rd6;
	ld.global.u32 	%r24, [%rd2];
	mul.wide.s32 	%rd7, %r22, 4;
	add.s64 	%rd8, %rd5, %rd7;
	ld.global.u32 	%r25, [%rd8];
	add.s32 	%r26, %r2, -1;
	mad.lo.s32 	%r27, %r26, %r9, %r3;
	mul.wide.s32 	%rd9, %r27, 4;
	add.s64 	%rd10, %rd5, %rd9;
	ld.global.u32 	%r28, [%rd10];
	mul.lo.s32 	%r29, %r28, %r25;
	sub.s32 	%r4, %r24, %r29;
	ld.global.nc.u32 	%r5, [%rd1];
	setp.ne.s32 	%p6, %r5, 2;
	@%p6 bra 	$L__BB3_5;
	and.b32  	%r32, %r4, 1;
	bra.uni 	$L__BB3_6;
$L__BB3_5:
	rem.s32 	%r30, %r4, %r5;
	add.s32 	%r31, %r30, %r5;
	rem.s32 	%r32, %r31, %r5;
$L__BB3_6:
	st.global.u32 	[%rd2], %r32;
$L__BB3_7:
	ret;

}
	// .globl	_Z19mod_p_exchange_rowsP22GaussianEliminationCtxPiiii
.visible .entry _Z19mod_p_exchange_rowsP22GaussianEliminationCtxPiiii(
	.param .u64 .ptr .align 1 _Z19mod_p_exchange_rowsP22GaussianEliminationCtxPiiii_param_0,
	.param .u64 .ptr .align 1 _Z19mod_p_exchange_rowsP22GaussianEliminationCtxPiiii_param_1,
	.param .u32 _Z19mod_p_exchange_rowsP22GaussianEliminationCtxPiiii_param_2,
	.param .u32 _Z19mod_p_exchange_rowsP22GaussianEliminationCtxPiiii_param_3,
	.param .u32 _Z19mod_p_exchange_rowsP22GaussianEliminationCtxPiiii_param_4
)
{
	.reg .pred 	%p<11>;
	.reg .b32 	%r<54>;
	.reg .b64 	%rd<9>;

	ld.param.u64 	%rd4, [_Z19mod_p_exchange_rowsP22GaussianEliminationCtxPiiii_param_0];
	ld.param.u64 	%rd5, [_Z19mod_p_exchange_rowsP22GaussianEliminationCtxPiiii_param_1];
	ld.param.u32 	%r20, [_Z19mod_p_exchange_rowsP22GaussianEliminationCtxPiiii_param_3];
	ld.param.u32 	%r21, [_Z19mod_p_exchange_rowsP22GaussianEliminationCtxPiiii_param_4];
	cvta.to.global.u64 	%rd1, %rd5;
	cvta.to.global.u64 	%rd2, %rd4;
	mov.u32 	%r22, %ctaid.x;
	mov.u32 	%r23, %ntid.x;
	mov.u32 	%r24, %tid.x;
	mad.lo.s32 	%r25, %r22, %r23, %r24;
	ld.global.nc.u32 	%r1, [%rd2+12];
	setp.eq.s32 	%p1, %r1, -1;
	add.s32 	%r2, %r21, %r25;
	setp.ge.s32 	%p2, %r2, %r20;
	or.pred  	%p3, %p1, %p2;
	@%p3 bra 	$L__BB4_12;
	ld.global.nc.v2.u32 	{%r3, %r26}, [%rd2];
	add.s32 	%r4, %r26, -1;
	ld.global.nc.u32 	%r5, [%rd2+16];
	setp.eq.s32 	%p4, %r3, 3;
	@%p4 bra 	$L__BB4_4;
	setp.ne.s32 	%p5, %r3, 2;
	@%p5 bra 	$L__BB4_5;
	shl.b32 	%r32, %r5, 1;
	and.b32  	%r33, %r32, 2;
	add.s32 	%r53, %r33, -1;
	bra.uni 	$L__BB4_10;
$L__BB4_4:
	mul.hi.s32 	%r27, %r5, 1431655766;
	shr.u32 	%r28, %r27, 31;
	add.s32 	%r29, %r27, %r28;
	mul.lo.s32 	%r30, %r29, 3;
	sub.s32 	%r31, %r5, %r30;
	setp.eq.s32 	%p6, %r31, 0;
	selp.b32 	%r53, -1, %r31, %p6;
	bra.uni 	$L__BB4_10;
$L__BB4_5:
	rem.s32 	%r8, %r5, %r3;
	setp.eq.s32 	%p7, %r8, 0;
	mov.b32 	%r53, -1;
	@%p7 bra 	$L__BB4_10;
	add.s32 	%r36, %r8, %r3;
	rem.s32 	%r49, %r36, %r3;
	setp.eq.s32 	%p8, %r49, 1;
	mov.b32 	%r52, 1;
	@%p8 bra 	$L__BB4_9;
	mov.b32 	%r52, 1;
	mov.b32 	%r50, 0;
	mov.u32 	%r51, %r3;
$L__BB4_8:
	mov.u32 	%r13, %r49;
	mov.u32 	%r11, %r52;
	div.s32 	%r39, %r51, %r13;
	mul.lo.s32 	%r40, %r39, %r13;
	sub.s32 	%r49, %r51, %r40;
	mul.lo.s32 	%r41, %r39, %r11;
	sub.s32 	%r52, %r50, %r41;
	setp.ne.s32 	%p9, %r49, 1;
	mov.u32 	%r50, %r11;
	mov.u32 	%r51, %r13;
	@%p9 bra 	$L__BB4_8;
$L__BB4_9:
	rem.s32 	%r42, %r52, %r3;
	add.s32 	%r43, %r42, %r3;
	rem.s32 	%r53, %r43, %r3;
$L__BB4_10:
	mad.lo.s32 	%r44, %r1, %r20, %r2;
	mul.wide.s32 	%rd6, %r44, 4;
	add.s64 	%rd3, %rd1, %rd6;
	ld.global.u32 	%r45, [%rd3];
	mul.lo.s32 	%r19, %r45, %r53;
	st.global.u32 	[%rd3], %r19;
	setp.eq.s32 	%p10, %r1, %r4;
	@%p10 bra 	$L__BB4_12;
	mad.lo.s32 	%r46, %r4, %r20, %r2;
	mul.wide.s32 	%rd7, %r46, 4;
	add.s64 	%rd8, %rd1, %rd7;
	ld.global.u32 	%r47, [%rd8];
	st.global.u32 	[%rd8], %r19;
	st.global.u32 	[%rd3], %r47;
$L__BB4_12:
	ret;

}
	// .globl	_Z22mod_p_seek_row_to_pushP22GaussianEliminationCtxPiiiiS1_
.visible .entry _Z22mod_p_seek_row_to_pushP22GaussianEliminationCtxPiiiiS1_(
	.param .u64 .ptr .align 1 _Z22mod_p_seek_row_to_pushP22GaussianEliminationCtxPiiiiS1__param_0,
	.param .u64 .ptr .align 1 _Z22mod_p_seek_row_to_pushP22GaussianEliminationCtxPiiiiS1__param_1,
	.param .u32 _Z22mod_p_seek_row_to_pushP22GaussianEliminationCtxPiiiiS1__param_2,
	.param .u32 _Z22mod_p_seek_row_to_pushP22GaussianEliminationCtxPiiiiS1__param_3,
	.param .u32 _Z22mod_p_seek_row_to_pushP22GaussianEliminationCtxPiiiiS1__param_4,
	.param .u64 .ptr .align 1 _Z22mod_p_seek_row_to_pushP22GaussianEliminationCtxPiiiiS1__param_5
)
{
	.reg .pred 	%p<7>;
	.reg .b32 	%r<18>;
	.reg .b64 	%rd<11>;

	ld.param.u64 	%rd5, [_Z22mod_p_seek_row_to_pushP22GaussianEliminationCtxPiiiiS1__param_0];
	ld.param.u64 	%rd3, [_Z22mod_p_seek_row_to_pushP22GaussianEliminationCtxPiiiiS1__param_1];
	ld.param.u32 	%r6, [_Z22mod_p_seek_row_to_pushP22GaussianEliminationCtxPiiiiS1__param_2];
	ld.param.u32 	%r4, [_Z22mod_p_seek_row_to_pushP22GaussianEliminationCtxPiiiiS1__param_3];
	ld.param.u32 	%r5, [_Z22mod_p_seek_row_to_pushP22GaussianEliminationCtxPiiiiS1__param_4];
	ld.param.u64 	%rd4, [_Z22mod_p_seek_row_to_pushP22GaussianEliminationCtxPiiiiS1__param_5];
	cvta.to.global.u64 	%rd1, %rd5;
	mov.u32 	%r7, %ctaid.x;
	mov.u32 	%r8, %ntid.x;
	mov.u32 	%r9, %tid.x;
	mad.lo.s32 	%r1, %r7, %r8, %r9;
	ld.global.u32 	%r2, [%rd1+4];
	setp.lt.s32 	%p1, %r1, %r2;
	setp.ge.s32 	%p2, %r1, %r6;
	or.pred  	%p3, %p2, %p1;
	@%p3 bra 	$L__BB5_6;
	cvta.to.global.u64 	%rd6, %rd4;
	add.s32 	%r10, %r5, -1;
	atom.relaxed.global.cas.b32 	%r11, [%rd1+8], %r10, %r5;
	setp.ne.s32 	%p4, %r11, %r10;
	mul.wide.s32 	%rd7, %r5, 4;
	add.s64 	%rd2, %rd6, %rd7;
	@%p4 bra 	$L__BB5_3;
	mov.b32 	%r12, -1;
	st.global.u32 	[%rd1+12], %r12;
	st.global.u32 	[%rd2], %r12;
$L__BB5_3:
	mad.lo.s32 	%r13, %r4, %r1, %r5;
	cvta.to.global.u64 	%rd8, %rd3;
	mul.wide.s32 	%rd9, %r13, 4;
	add.s64 	%rd10, %rd8, %rd9;
	ld.global.nc.u32 	%r3, [%rd10];
	ld.global.u32 	%r14, [%rd1];
	rem.s32 	%r15, %r3, %r14;
	setp.eq.s32 	%p5, %r15, 0;
	@%p5 bra 	$L__BB5_6;
	atom.relaxed.global.cas.b32 	%r16, [%rd1+12], -1, %r1;
	setp.ne.s32 	%p6, %r16, -1;
	@%p6 bra 	$L__BB5_6;
	st.global.u32 	[%rd2], %r2;
	add.s32 	%r17, %r2, 1;
	st.global.u32 	[%rd1+4], %r17;
	st.global.u32 	[%rd1+16], %r3;
$L__BB5_6:
	ret;

}


// ===== COMPILED SASS (sm_100) =====

	.target	sm_100

	.elftype	@"ET_EXEC"


//--------------------- .note.nv.tkinfo           --------------------------
	.section	.note.nv.tkinfo,"",@"SHT_NOTE"
	.sectionflags	@"SHF_NOTE_NV_TKINFO"
	.tkinfo
        /*0018*/ 	.word	0x00000002
        /*0030*/ 	.string	""
        /*0030*/ 	.string	"ptxas"
        /*0030*/ 	.string	"Cuda compilation tools, release 13.0, V13.0.88"
        /*0030*/ 	.string	"Build cuda_13.0.r13.0/compiler.36424714_0"
        /*0030*/ 	.string	"-arch sm_100 -m 64 "



//--------------------- .note.nv.cuinfo           --------------------------
	.section	.note.nv.cuinfo,"",@"SHT_NOTE"
	.sectionflags	@"SHF_NOTE_NV_CUINFO"
        /*0018*/ 	.short	0x0002
        /*001a*/ 	.short	0x0064
        /*001c*/ 	.short	0x0082
	.zero		2


//--------------------- .nv.info                  --------------------------
	.section	.nv.info,"",@"SHT_CUDA_INFO"
	.align	4


	//----- nvinfo : EIATTR_REGCOUNT
	.align		4
        /*0000*/ 	.byte	0x04, 0x2f
        /*0002*/ 	.short	(.L_1 - .L_0)
	.align		4
.L_0:
        /*0004*/ 	.word	index@(_Z33mod_p_gaussian_backward_reductionP22GaussianEliminationCtxPiiiiS1_)
        /*0008*/ 	.word	0x0000000e


	//----- nvinfo : EIATTR_FRAME_SIZE
	.align		4
.L_1:
        /*000c*/ 	.byte	0x04, 0x11
        /*000e*/ 	.short	(.L_3 - .L_2)
	.align		4
.L_2:
        /*0010*/ 	.word	index@(_Z33mod_p_gaussian_backward_reductionP22GaussianEliminationCtxPiiiiS1_)
        /*0014*/ 	.word	0x00000000


	//----- nvinfo : EIATTR_REGCOUNT
	.align		4
.L_3:
        /*0018*/ 	.byte	0x04, 0x2f
        /*001a*/ 	.short	(.L_5 - .L_4)
	.align		4
.L_4:
        /*001c*/ 	.word	index@(_Z36mod_p_gaussian_backward_clean_columnP22GaussianEliminationCtxPiiiiS1_)
        /*0020*/ 	.word	0x0000000a


	//----- nvinfo : EIATTR_FRAME_SIZE
	.align		4
.L_5:
        /*0024*/ 	.byte	0x04, 0x11
        /*0026*/ 	.short	(.L_7 - .L_6)
	.align		4
.L_6:
        /*0028*/ 	.word	index@(_Z36mod_p_gaussian_backward_clean_columnP22GaussianEliminationCtxPiiiiS1_)
        /*002c*/ 	.word	0x00000000


	//----- nvinfo : EIATTR_REGCOUNT
	.align		4
.L_7:
        /*0030*/ 	.byte	0x04, 0x2f
        /*0032*/ 	.short	(.L_9 - .L_8)
	.align		4
.L_8:
        /*0034*/ 	.word	index@(_Z27mod_p_gaussian_clean_columnP22GaussianEliminationCtxPiiii)
        /*0038*/ 	.word	0x00000008


	//----- nvinfo : EIATTR_FRAME_SIZE
	.align		4
.L_9:
        /*003c*/ 	.byte	0x04, 0x11
        /*003e*/ 	.short	(.L_11 - .L_10)
	.align		4
.L_10:
        /*0040*/ 	.word	index@(_Z27mod_p_gaussian_clean_columnP22GaussianEliminationCtxPiiii)
        /*0044*/ 	.word	0x00000000


	//----- nvinfo : EIATTR_REGCOUNT
	.align		4
.L_11:
        /*0048*/ 	.byte	0x04, 0x2f
        /*004a*/ 	.short	(.L_13 - .L_12)
	.align		4
.L_12:
        /*004c*/ 	.word	index@(_Z26mod_p_gaussian_eliminationP22GaussianEliminationCtxPiiii)
        /*0050*/ 	.word	0x00000010


	//----- nvinfo : EIATTR_FRAME_SIZE
	.align		4
.L_13:
        /*0054*/ 	.byte	0x04, 0x11
        /*0056*/ 	.short	(.L_15 - .L_14)
	.align		4
.L_14:
        /*0058*/ 	.word	index@(_Z26mod_p_gaussian_eliminationP22GaussianEliminationCtxPiiii)
        /*005c*/ 	.word	0x00000000


	//----- nvinfo : EIATTR_REGCOUNT
	.align		4
.L_15:
        /*0060*/ 	.byte	0x04, 0x2f
        /*0062*/ 	.short	(.L_17 - .L_16)
	.align		4
.L_16:
        /*0064*/ 	.word	index@(_Z19mod_p_exchange_rowsP22GaussianEliminationCtxPiiii)
        /*0068*/ 	.word	0x00000017


	//----- nvinfo : EIATTR_FRAME_SIZE
	.align		4
.L_17:
        /*006c*/ 	.byte	0x04, 0x11
        /*006e*/ 	.short	(.L_19 - .L_18)
	.align		4
.L_18:
        /*0070*/ 	.word	index@(_Z19mod_p_exchange_rowsP22GaussianEliminationCtxPiiii)
        /*0074*/ 	.word	0x00000000


	//----- nvinfo : EIATTR_REGCOUNT
	.align		4
.L_19:
        /*0078*/ 	.byte	0x04, 0x2f
        /*007a*/ 	.short	(.L_21 - .L_20)
	.align		4
.L_20:
        /*007c*/ 	.word	index@(_Z22mod_p_seek_row_to_pushP22GaussianEliminationCtxPiiiiS1_)
        /*0080*/ 	.word	0x00000014


	//----- nvinfo : EIATTR_FRAME_SIZE
	.align		4
.L_21:
        /*0084*/ 	.byte	0x04, 0x11
        /*0086*/ 	.short	(.L_23 - .L_22)
	.align		4
.L_22:
        /*0088*/ 	.word	index@(_Z22mod_p_seek_row_to_pushP22GaussianEliminationCtxPiiiiS1_)
        /*008c*/ 	.word	0x00000000


	//----- nvinfo : EIATTR_MIN_STACK_SIZE
	.align		4
.L_23:
        /*0090*/ 	.byte	0x04, 0x12
        /*0092*/ 	.short	(.L_25 - .L_24)
	.align		4
.L_24:
        /*0094*/ 	.word	index@(_Z22mod_p_seek_row_to_pushP22GaussianEliminationCtxPiiiiS1_)
        /*0098*/ 	.word	0x00000000


	//----- nvinfo : EIATTR_MIN_STACK_SIZE
	.align		4
.L_25:
        /*009c*/ 	.byte	0x04, 0x12
        /*009e*/ 	.short	(.L_27 - .L_26)
	.align		4
.L_26:
        /*00a0*/ 	.word	index@(_Z19mod_p_exchange_rowsP22GaussianEliminationCtxPiiii)
        /*00a4*/ 	.word	0x00000000


	//----- nvinfo : EIATTR_MIN_STACK_SIZE
	.align		4
.L_27:
        /*00a8*/ 	.byte	0x04, 0x12
        /*00aa*/ 	.short	(.L_29 - .L_28)
	.align		4
.L_28:
        /*00ac*/ 	.word	index@(_Z26mod_p_gaussian_eliminationP22GaussianEliminationCtxPiiii)
        /*00b0*/ 	.word	0x00000000


	//----- nvinfo : EIATTR_MIN_STACK_SIZE
	.align		4
.L_29:
        /*00b4*/ 	.byte	0x04, 0x12
        /*00b6*/ 	.short	(.L_31 - .L_30)
	.align		4
.L_30:
        /*00b8*/ 	.word	index@(_Z27mod_p_gaussian_clean_columnP22GaussianEliminationCtxPiiii)
        /*00bc*/ 	.word	0x00000000


	//----- nvinfo : EIATTR_MIN_STACK_SIZE
	.align		4
.L_31:
        /*00c0*/ 	.byte	0x04, 0x12
        /*00c2*/ 	.short	(.L_33 - .L_32)
	.align		4
.L_32:
        /*00c4*/ 	.word	index@(_Z36mod_p_gaussian_backward_clean_columnP22GaussianEliminationCtxPiiiiS1_)
        /*00c8*/ 	.word	0x00000000


	//----- nvinfo : EIATTR_MIN_STACK_SIZE
	.align		4
.L_33:
        /*00cc*/ 	.byte	0x04, 0x12
        /*00ce*/ 	.short	(.L_35 - .L_34)
	.align		4
.L_34:
        /*00d0*/ 	.word	index@(_Z33mod_p_gaussian_backward_reductionP22GaussianEliminationCtxPiiiiS1_)
        /*00d4*/ 	.word	0x00000000
.L_35:


//--------------------- .nv.compat                --------------------------
	.section	.nv.compat,"",@"SHT_CUDA_COMPAT_INFO"
	.align	4
        /*0000*/ 	.byte	0x02, 0x09, 0x00, 0x00, 0x02, 0x02, 0x01, 0x00, 0x02, 0x05, 0x05, 0x00, 0x03, 0x07, 0x01, 0x01
        /*0010*/ 	.byte	0x02, 0x03, 0x00, 0x00, 0x02, 0x06, 0x01, 0x00, 0x04, 0x0b, 0x08, 0x00, 0x09, 0x00, 0x00, 0x00
        /*0020*/ 	.byte	0x00, 0x00, 0x00, 0x00


//--------------------- .nv.info._Z22mod_p_seek_row_to_pushP22GaussianEliminationCtxPiiiiS1_ --------------------------
	.section	.nv.info._Z22mod_p_seek_row_to_pushP22GaussianEliminationCtxPiiiiS1_,"",@"SHT_CUDA_INFO"
	.sectionflags	@""
	.align	4


	//----- nvinfo : EIATTR_CUDA_API_VERSION
	.align		4
        /*0000*/ 	.byte	0x04, 0x37
        /*0002*/ 	.short	(.L_37 - .L_36)
.L_36:
        /*0004*/ 	.word	0x00000082


	//----- nvinfo : EIATTR_KPARAM_INFO
	.align		4
.L_37:
        /*0008*/ 	.byte	0x04, 0x17
        /*000a*/ 	.short	(.L_39 - .L_38)
.L_38:
        /*000c*/ 	.word	0x00000000
        /*0010*/ 	.short	0x0005
        /*0012*/ 	.short	0x0020
        /*0014*/ 	.byte	0x00, 0xf5, 0x21, 0x00


	//----- nvinfo : EIATTR_KPARAM_INFO
	.align		4
.L_39:
        /*0018*/ 	.byte	0x04, 0x17
        /*001a*/ 	.short	(.L_41 - .L_40)
.L_40:
        /*001c*/ 	.word	0x00000000
        /*0020*/ 	.short	0x0004
        /*0022*/ 	.short	0x0018
        /*0024*/ 	.byte	0x00, 0xf0, 0x11, 0x00


	//----- nvinfo : EIATTR_KPARAM_INFO
	.align		4
.L_41:
        /*0028*/ 	.byte	0x04, 0x17
        /*002a*/ 	.short	(.L_43 - .L_42)
.L_42:
        /*002c*/ 	.word	0x00000000
        /*0030*/ 	.short	0x0003
        /*0032*/ 	.short	0x0014
        /*0034*/ 	.byte	0x00, 0xf0, 0x11, 0x00


	//----- nvinfo : EIATTR_KPARAM_INFO
	.align		4
.L_43:
        /*0038*/ 	.byte	0x04, 0x17
        /*003a*/ 	.short	(.L_45 - .L_44)
.L_44:
        /*003c*/ 	.word	0x00000000
        /*0040*/ 	.short	0x0002
        /*0042*/ 	.short	0x0010
        /*0044*/ 	.byte	0x00, 0xf0, 0x11, 0x00


	//----- nvinfo : EIATTR_KPARAM_INFO
	.align		4
.L_45:
        /*0048*/ 	.byte	0x04, 0x17
        /*004a*/ 	.short	(.L_47 - .L_46)
.L_46:
        /*004c*/ 	.word	0x00000000
        /*0050*/ 	.short	0x0001
        /*0052*/ 	.short	0x0008
        /*0054*/ 	.byte	0x00, 0xf5, 0x21, 0x00


	//----- nvinfo : EIATTR_KPARAM_INFO
	.align		4
.L_47:
        /*0058*/ 	.byte	0x04, 0x17
        /*005a*/ 	.short	(.L_49 - .L_48)
.L_48:
        /*005c*/ 	.word	0x00000000
        /*0060*/ 	.short	0x0000
        /*0062*/ 	.short	0x0000
        /*0064*/ 	.byte	0x00, 0xf5, 0x21, 0x00


	//----- nvinfo : EIATTR_SPARSE_MMA_MASK
	.align		4
.L_49:
        /*0068*/ 	.byte	0x03, 0x50
        /*006a*/ 	.short	0x0000


	//----- nvinfo : EIATTR_MAXREG_COUNT
	.align		4
        /*006c*/ 	.byte	0x03, 0x1b
        /*006e*/ 	.short	0x00ff


	//----- nvinfo : EIATTR_MERCURY_ISA_VERSION
	.align		4
        /*0070*/ 	.byte	0x03, 0x5f
        /*0072*/ 	.short	0x0101


	//----- nvinfo : EIATTR_VRC_CTA_INIT_COUNT
	.align		4
        /*0074*/ 	.byte	0x02, 0x4a
	.zero		1
	.zero		1


	//----- nvinfo : EIATTR_EXIT_INSTR_OFFSETS
	.align		4
        /*0078*/ 	.byte	0x04, 0x1c
        /*007a*/ 	.short	(.L_51 - .L_50)


	//   ....[0]....
.L_50:
        /*007c*/ 	.word	0x000000e0


	//   ....[1]....
        /*0080*/ 	.word	0x00000380


	//   ....[2]....
        /*0084*/ 	.word	0x000003e0


	//   ....[3]....
        /*0088*/ 	.word	0x00000430


	//----- nvinfo : EIATTR_CBANK_PARAM_SIZE
	.align		4
.L_51:
        /*008c*/ 	.byte	0x03, 0x19
        /*008e*/ 	.short	0x0028


	//----- nvinfo : EIATTR_PARAM_CBANK
	.align		4
        /*0090*/ 	.byte	0x04, 0x0a
        /*0092*/ 	.short	(.L_53 - .L_52)
	.align		4
.L_52:
        /*0094*/ 	.word	index@(.nv.constant0._Z22mod_p_seek_row_to_pushP22GaussianEliminationCtxPiiiiS1_)
        /*0098*/ 	.short	0x0380
        /*009a*/ 	.short	0x0028


	//----- nvinfo : EIATTR_SW_WAR
	.align		4
.L_53:
        /*009c*/ 	.byte	0x04, 0x36
        /*009e*/ 	.short	(.L_55 - .L_54)
.L_54:
        /*00a0*/ 	.word	0x00000008
.L_55:


//--------------------- .nv.info._Z19mod_p_exchange_rowsP22GaussianEliminationCtxPiiii --------------------------
	.section	.nv.info._Z19mod_p_exchange_rowsP22GaussianEliminationCtxPiiii,"",@"SHT_CUDA_INFO"
	.sectionflags	@""
	.align	4


	//----- nvinfo : EIATTR_CUDA_API_VERSION
	.align		4
        /*0000*/ 	.byte	0x04, 0x37
        /*0002*/ 	.short	(.L_57 - .L_56)
.L_56:
        /*0004*/ 	.word	0x00000082


	//----- nvinfo : EIATTR_KPARAM_INFO
	.align		4
.L_57:
        /*0008*/ 	.byte	0x04, 0x17
        /*000a*/ 	.short	(.L_59 - .L_58)
.L_58:
        /*000c*/ 	.word	0x00000000
        /*0010*/ 	.short	0x0004
        /*0012*/ 	.short	0x0018
        /*0014*/ 	.byte	0x00, 0xf0, 0x11, 0x00


	//----- nvinfo : EIATTR_KPARAM_INFO
	.align		4
.L_59:
        /*0018*/ 	.byte	0x04, 0x17
        /*001a*/ 	.short	(.L_61 - .L_60)
.L_60:
        /*001c*/ 	.word	0x00000000
        /*0020*/ 	.short	0x0003
        /*0022*/ 	.short	0x0014
        /*0024*/ 	.byte	0x00, 0xf0, 0x11, 0x00


	//----- nvinfo : EIATTR_KPARAM_INFO
	.align		4
.L_61:
        /*0028*/ 	.byte	0x04, 0x17
        /*002a*/ 	.short	(.L_63 - .L_62)
.L_62:
        /*002c*/ 	.word	0x00000000
        /*0030*/ 	.short	0x0002
        /*0032*/ 	.short	0x0010
        /*0034*/ 	.byte	0x00, 0xf0, 0x11, 0x00


	//----- nvinfo : EIATTR_KPARAM_INFO
	.align		4
.L_63:
        /*0038*/ 	.byte	0x04, 0x17
        /*003a*/ 	.short	(.L_65 - .L_64)
.L_64:
        /*003c*/ 	.word	0x00000000
        /*0040*/ 	.short	0x0001
        /*0042*/ 	.short	0x0008
        /*0044*/ 	.byte	0x00, 0xf5, 0x21, 0x00


	//----- nvinfo : EIATTR_KPARAM_INFO
	.align		4
.L_65:
        /*0048*/ 	.byte	0x04, 0x17
        /*004a*/ 	.short	(.L_67 - .L_66)
.L_66:
        /*004c*/ 	.word	0x00000000
        /*0050*/ 	.short	0x0000
        /*0052*/ 	.short	0x0000
        /*0054*/ 	.byte	0x00, 0xf5, 0x21, 0x00


	//----- nvinfo : EIATTR_SPARSE_MMA_MASK
	.align		4
.L_67:
        /*0058*/ 	.byte	0x03, 0x50
        /*005a*/ 	.short	0x0000


	//----- nvinfo : EIATTR_MAXREG_COUNT
	.align		4
        /*005c*/ 	.byte	0x03, 0x1b
        /*005e*/ 	.short	0x00ff


	//----- nvinfo : EIATTR_MERCURY_ISA_VERSION
	.align		4
        /*0060*/ 	.byte	0x03, 0x5f
        /*0062*/ 	.short	0x0101


	//----- nvinfo : EIATTR_VRC_CTA_INIT_COUNT
	.align		4
        /*0064*/ 	.byte	0x02, 0x4a
	.zero		1
	.zero		1


	//----- nvinfo : EIATTR_EXIT_INSTR_OFFSETS
	.align		4
        /*0068*/ 	.byte	0x04, 0x1c
        /*006a*/ 	.short	(.L_69 - .L_68)


	//   ....[0]....
.L_68:
        /*006c*/ 	.word	0x000000d0


	//   ....[1]....
        /*0070*/ 	.word	0x00000950


	//   ....[2]....
        /*0074*/ 	.word	0x000009b0


	//----- nvinfo : EIATTR_CBANK_PARAM_SIZE
	.align		4
.L_69:
        /*0078*/ 	.byte	0x03, 0x19
        /*007a*/ 	.short	0x001c


	//----- nvinfo : EIATTR_PARAM_CBANK
	.align		4
        /*007c*/ 	.byte	0x04, 0x0a
        /*007e*/ 	.short	(.L_71 - .L_70)
	.align		4
.L_70:
        /*0080*/ 	.word	index@(.nv.constant0._Z19mod_p_exchange_rowsP22GaussianEliminationCtxPiiii)
        /*0084*/ 	.short	0x0380
        /*0086*/ 	.short	0x001c


	//----- nvinfo : EIATTR_SW_WAR
	.align		4
.L_71:
        /*0088*/ 	.byte	0x04, 0x36
        /*008a*/ 	.short	(.L_73 - .L_72)
.L_72:
        /*008c*/ 	.word	0x00000008
.L_73:


//--------------------- .nv.info._Z26mod_p_gaussian_eliminationP22GaussianEliminationCtxPiiii --------------------------
	.section	.nv.info._Z26mod_p_gaussian_eliminationP22GaussianEliminationCtxPiiii,"",@"SHT_CUDA_INFO"
	.sectionflags	@""
	.align	4


	//----- nvinfo : EIATTR_CUDA_API_VERSION
	.align		4
        /*0000*/ 	.byte	0x04, 0x37
        /*0002*/ 	.short	(.L_75 - .L_74)
.L_74:
        /*0004*/ 	.word	0x00000082


	//----- nvinfo : EIATTR_KPARAM_INFO
	.align		4
.L_75:
        /*0008*/ 	.byte	0x04, 0x17
        /*000a*/ 	.short	(.L_77 - .L_76)
.L_76:
        /*000c*/ 	.word	0x00000000
        /*0010*/ 	.short	0x0004
        /*0012*/ 	.short	0x0018
        /*0014*/ 	.byte	0x00, 0xf0, 0x11, 0x00


	//----- nvinfo : EIATTR_KPARAM_INFO
	.align		4
.L_77:
        /*0018*/ 	.byte	0x04, 0x17
        /*001a*/ 	.short	(.L_79 - .L_78)
.L_78:
        /*001c*/ 	.word	0x00000000
        /*0020*/ 	.short	0x0003
        /*0022*/ 	.short	0x0014
        /*0024*/ 	.byte	0x00, 0xf0, 0x11, 0x00


	//----- nvinfo : EIATTR_KPARAM_INFO
	.align		4
.L_79:
        /*0028*/ 	.byte	0x04, 0x17
        /*002a*/ 	.short	(.L_81 - .L_80)
.L_80:
        /*002c*/ 	.word	0x00000000
        /*0030*/ 	.short	0x0002
        /*0032*/ 	.short	0x0010
        /*0034*/ 	.byte	0x00, 0xf0, 0x11, 0x00


	//----- nvinfo : EIATTR_KPARAM_INFO
	.align		4
.L_81:
        /*0038*/ 	.byte	0x04, 0x17
        /*003a*/ 	.short	(.L_83 - .L_82)
.L_82:
        /*003c*/ 	.word	0x00000000
        /*0040*/ 	.short	0x0001
        /*0042*/ 	.short	0x0008
        /*0044*/ 	.byte	0x00, 0xf5, 0x21, 0x00


	//----- nvinfo : EIATTR_KPARAM_INFO
	.align		4
.L_83:
        /*0048*/ 	.byte	0x04, 0x17
        /*004a*/ 	.short	(.L_85 - .L_84)
.L_84:
        /*004c*/ 	.word	0x00000000
        /*0050*/ 	.short	0x0000
        /*0052*/ 	.short	0x0000
        /*0054*/ 	.byte	0x00, 0xf5, 0x21, 0x00


	//----- nvinfo : EIATTR_SPARSE_MMA_MASK
	.align		4
.L_85:
        /*0058*/ 	.byte	0x03, 0x50
        /*005a*/ 	.short	0x0000


	//----- nvinfo : EIATTR_MAXREG_COUNT
	.align		4
        /*005c*/ 	.byte	0x03, 0x1b
        /*005e*/ 	.short	0x00ff


	//----- nvinfo : EIATTR_MERCURY_ISA_VERSION
	.align		4
        /*0060*/ 	.byte	0x03, 0x5f
        /*0062*/ 	.short	0x0101


	//----- nvinfo : EIATTR_VRC_CTA_INIT_COUNT
	.align		4
        /*0064*/ 	.byte	0x02, 0x4a
	.zero		1
	.zero		1


	//----- nvinfo : EIATTR_EXIT_INSTR_OFFSETS
	.align		4
        /*0068*/ 	.byte	0x04, 0x1c
        /*006a*/ 	.short	(.L_87 - .L_86)


	//   ....[0]....
.L_86:
        /*006c*/ 	.word	0x000000b0


	//   ....[1]....
        /*0070*/ 	.word	0x00000140


	//   ....[2]....
        /*0074*/ 	.word	0x00000170


	//   ....[3]....
        /*0078*/ 	.word	0x000004c0


	//----- nvinfo : EIATTR_CBANK_PARAM_SIZE
	.align		4
.L_87:
        /*007c*/ 	.byte	0x03, 0x19
        /*007e*/ 	.short	0x001c


	//----- nvinfo : EIATTR_PARAM_CBANK
	.align		4
        /*0080*/ 	.byte	0x04, 0x0a
        /*0082*/ 	.short	(.L_89 - .L_88)
	.align		4
.L_88:
        /*0084*/ 	.word	index@(.nv.constant0._Z26mod_p_gaussian_eliminationP22GaussianEliminationCtxPiiii)
        /*0088*/ 	.short	0x0380
        /*008a*/ 	.short	0x001c


	//----- nvinfo : EIATTR_SW_WAR
	.align		4
.L_89:
        /*008c*/ 	.byte	0x04, 0x36
        /*008e*/ 	.short	(.L_91 - .L_90)
.L_90:
        /*0090*/ 	.word	0x00000008
.L_91:


//--------------------- .nv.info._Z27mod_p_gaussian_clean_columnP22GaussianEliminationCtxPiiii --------------------------
	.section	.nv.info._Z27mod_p_gaussian_clean_columnP22GaussianEliminationCtxPiiii,"",@"SHT_CUDA_INFO"
	.sectionflags	@""
	.align	4


	//----- nvinfo : EIATTR_CUDA_API_VERSION
	.align		4
        /*0000*/ 	.byte	0x04, 0x37
        /*0002*/ 	.short	(.L_93 - .L_92)
.L_92:
        /*0004*/ 	.word	0x00000082


	//----- nvinfo : EIATTR_KPARAM_INFO
	.align		4
.L_93:
        /*0008*/ 	.byte	0x04, 0x17
        /*000a*/ 	.short	(.L_95 - .L_94)
.L_94:
        /*000c*/ 	.word	0x00000000
        /*0010*/ 	.short	0x0004
        /*0012*/ 	.short	0x0018
        /*0014*/ 	.byte	0x00, 0xf0, 0x11, 0x00


	//----- nvinfo : EIATTR_KPARAM_INFO
	.align		4
.L_95:
        /*0018*/ 	.byte	0x04, 0x17
        /*001a*/ 	.short	(.L_97 - .L_96)
.L_96:
        /*001c*/ 	.word	0x00000000
        /*0020*/ 	.short	0x0003
        /*0022*/ 	.short	0x0014
        /*0024*/ 	.byte	0x00, 0xf0, 0x11, 0x00


	//----- nvinfo : EIATTR_KPARAM_INFO
	.align		4
.L_97:
        /*0028*/ 	.byte	0x04, 0x17
        /*002a*/ 	.short	(.L_99 - .L_98)
.L_98:
        /*002c*/ 	.word	0x00000000
        /*0030*/ 	.short	0x0002
        /*0032*/ 	.short	0x0010
        /*0034*/ 	.byte	0x00, 0xf0, 0x11, 0x00


	//----- nvinfo : EIATTR_KPARAM_INFO
	.align		4
.L_99:
        /*0038*/ 	.byte	0x04, 0x17
        /*003a*/ 	.short	(.L_101 - .L_100)
.L_100:
        /*003c*/ 	.word	0x00000000
        /*0040*/ 	.short	0x0001
        /*0042*/ 	.short	0x0008
        /*0044*/ 	.byte	0x00, 0xf5, 0x21, 0x00


	//----- nvinfo : EIATTR_KPARAM_INFO
	.align		4
.L_101:
        /*0048*/ 	.byte	0x04, 0x17
        /*004a*/ 	.short	(.L_103 - .L_102)
.L_102:
        /*004c*/ 	.word	0x00000000
        /*0050*/ 	.short	0x0000
        /*0052*/ 	.short	0x0000
        /*0054*/ 	.byte	0x00, 0xf5, 0x21, 0x00


	//----- nvinfo : EIATTR_SPARSE_MMA_MASK
	.align		4
.L_103:
        /*0058*/ 	.byte	0x03, 0x50
        /*005a*/ 	.short	0x0000


	//----- nvinfo : EIATTR_MAXREG_COUNT
	.align		4
        /*005c*/ 	.byte	0x03, 0x1b
        /*005e*/ 	.short	0x00ff


	//----- nvinfo : EIATTR_MERCURY_ISA_VERSION
	.align		4
        /*0060*/ 	.byte	0x03, 0x5f
        /*0062*/ 	.short	0x0101


	//----- nvinfo : EIATTR_VRC_CTA_INIT_COUNT
	.align		4
        /*0064*/ 	.byte	0x02, 0x4a
	.zero		1
	.zero		1


	//----- nvinfo : EIATTR_EXIT_INSTR_OFFSETS
	.align		4
        /*0068*/ 	.byte	0x04, 0x1c
        /*006a*/ 	.short	(.L_105 - .L_104)


	//   ....[0]....
.L_104:
        /*006c*/ 	.word	0x00000070


	//   ....[1]....
        /*0070*/ 	.word	0x000000c0


	//   ....[2]....
        /*0074*/ 	.word	0x000000f0


	//   ....[3]....
        /*0078*/ 	.word	0x00000160


	//----- nvinfo : EIATTR_CBANK_PARAM_SIZE
	.align		4
.L_105:
        /*007c*/ 	.byte	0x03, 0x19
        /*007e*/ 	.short	0x001c


	//----- nvinfo : EIATTR_PARAM_CBANK
	.align		4
        /*0080*/ 	.byte	0x04, 0x0a
        /*0082*/ 	.short	(.L_107 - .L_106)
	.align		4
.L_106:
        /*0084*/ 	.word	index@(.nv.constant0._Z27mod_p_gaussian_clean_columnP22GaussianEliminationCtxPiiii)
        /*0088*/ 	.short	0x0380
        /*008a*/ 	.short	0x001c


	//----- nvinfo : EIATTR_SW_WAR
	.align		4
.L_107:
        /*008c*/ 	.byte	0x04, 0x36
        /*008e*/ 	.short	(.L_109 - .L_108)
.L_108:
        /*0090*/ 	.word	0x00000008
.L_109:


//--------------------- .nv.info._Z36mod_p_gaussian_backward_clean_columnP22GaussianEliminationCtxPiiiiS1_ --------------------------
	.section	.nv.info._Z36mod_p_gaussian_backward_clean_columnP22GaussianEliminationCtxPiiiiS1_,"",@"SHT_CUDA_INFO"
	.sectionflags	@""
	.align	4


	//----- nvinfo : EIATTR_CUDA_API_VERSION
	.align		4
        /*0000*/ 	.byte	0x04, 0x37
        /*0002*/ 	.short	(.L_111 - .L_110)
.L_110:
        /*0004*/ 	.word	0x00000082


	//----- nvinfo : EIATTR_KPARAM_INFO
	.align		4
.L_111:
        /*0008*/ 	.byte	0x04, 0x17
        /*000a*/ 	.short	(.L_113 - .L_112)
.L_112:
        /*000c*/ 	.word	0x00000000
        /*0010*/ 	.short	0x0005
        /*0012*/ 	.short	0x0020
        /*0014*/ 	.byte	0x00, 0xf5, 0x21, 0x00


	//----- nvinfo : EIATTR_KPARAM_INFO
	.align		4
.L_113:
        /*0018*/ 	.byte	0x04, 0x17
        /*001a*/ 	.short	(.L_115 - .L_114)
.L_114:
        /*001c*/ 	.word	0x00000000
        /*0020*/ 	.short	0x0004
        /*0022*/ 	.short	0x0018
        /*0024*/ 	.byte	0x00, 0xf0, 0x11, 0x00


	//----- nvinfo : EIATTR_KPARAM_INFO
	.align		4
.L_115:
        /*0028*/ 	.byte	0x04, 0x17
        /*002a*/ 	.short	(.L_117 - .L_116)
.L_116:
        /*002c*/ 	.word	0x00000000
        /*0030*/ 	.short	0x0003
        /*0032*/ 	.short	0x0014
        /*0034*/ 	.byte	0x00, 0xf0, 0x11, 0x00


	//----- nvinfo : EIATTR_KPARAM_INFO
	.align		4
.L_117:
        /*0038*/ 	.byte	0x04, 0x17
        /*003a*/ 	.short	(.L_119 - .L_118)
.L_118:
        /*003c*/ 	.word	0x00000000
        /*0040*/ 	.short	0x0002
        /*0042*/ 	.short	0x0010
        /*0044*/ 	.byte	0x00, 0xf0, 0x11, 0x00


	//----- nvinfo : EIATTR_KPARAM_INFO
	.align		4
.L_119:
        /*0048*/ 	.byte	0x04, 0x17
        /*004a*/ 	.short	(.L_121 - .L_120)
.L_120:
        /*004c*/ 	.word	0x00000000
        /*0050*/ 	.short	0x0001
        /*0052*/ 	.short	0x0008
        /*0054*/ 	.byte	0x00, 0xf5, 0x21, 0x00


	//----- nvinfo : EIATTR_KPARAM_INFO
	.align		4
.L_121:
        /*0058*/ 	.byte	0x04, 0x17
        /*005a*/ 	.short	(.L_123 - .L_122)
.L_122:
        /*005c*/ 	.word	0x00000000
        /*0060*/ 	.short	0x0000
        /*0062*/ 	.short	0x0000
        /*0064*/ 	.byte	0x00, 0xf5, 0x21, 0x00


	//----- nvinfo : EIATTR_SPARSE_MMA_MASK
	.align		4
.L_123:
        /*0068*/ 	.byte	0x03, 0x50
        /*006a*/ 	.short	0x0000


	//----- nvinfo : EIATTR_MAXREG_COUNT
	.align		4
        /*006c*/ 	.byte	0x03, 0x1b
        /*006e*/ 	.short	0x00ff


	//----- nvinfo : EIATTR_MERCURY_ISA_VERSION
	.align		4
        /*0070*/ 	.byte	0x03, 0x5f
        /*0072*/ 	.short	0x0101


	//----- nvinfo : EIATTR_VRC_CTA_INIT_COUNT
	.align		4
        /*0074*/ 	.byte	0x02, 0x4a
	.zero		1
	.zero		1


	//----- nvinfo : EIATTR_EXIT_INSTR_OFFSETS
	.align		4
        /*0078*/ 	.byte	0x04, 0x1c
        /*007a*/ 	.short	(.L_125 - .L_124)


	//   ....[0]....
.L_124:
        /*007c*/ 	.word	0x000000c0


	//   ....[1]....
        /*0080*/ 	.word	0x00000120


	//----- nvinfo : EIATTR_CBANK_PARAM_SIZE
	.align		4
.L_125:
        /*0084*/ 	.byte	0x03, 0x19
        /*0086*/ 	.short	0x0028


	//----- nvinfo : EIATTR_PARAM_CBANK
	.align		4
        /*0088*/ 	.byte	0x04, 0x0a
        /*008a*/ 	.short	(.L_127 - .L_126)
	.align		4
.L_126:
        /*008c*/ 	.word	index@(.nv.constant0._Z36mod_p_gaussian_backward_clean_columnP22GaussianEliminationCtxPiiiiS1_)
        /*0090*/ 	.short	0x0380
        /*0092*/ 	.short	0x0028


	//----- nvinfo : EIATTR_SW_WAR
	.align		4
.L_127:
        /*0094*/ 	.byte	0x04, 0x36
        /*0096*/ 	.short	(.L_129 - .L_128)
.L_128:
        /*0098*/ 	.word	0x00000008
.L_129:


//--------------------- .nv.info._Z33mod_p_gaussian_backward_reductionP22GaussianEliminationCtxPiiiiS1_ --------------------------
	.section	.nv.info._Z33mod_p_gaussian_backward_reductionP22GaussianEliminationCtxPiiiiS1_,"",@"SHT_CUDA_INFO"
	.sectionflags	@""
	.align	4


	//----- nvinfo : EIATTR_CUDA_API_VERSION
	.align		4
        /*0000*/ 	.byte	0x04, 0x37
        /*0002*/ 	.short	(.L_131 - .L_130)
.L_130:
        /*0004*/ 	.word	0x00000082


	//----- nvinfo : EIATTR_KPARAM_INFO
	.align		4
.L_131:
        /*0008*/ 	.byte	0x04, 0x17
        /*000a*/ 	.short	(.L_133 - .L_132)
.L_132:
        /*000c*/ 	.word	0x00000000
        /*0010*/ 	.short	0x0005
        /*0012*/ 	.short	0x0020
        /*0014*/ 	.byte	0x00, 0xf5, 0x21, 0x00


	//----- nvinfo : EIATTR_KPARAM_INFO
	.align		4
.L_133:
        /*0018*/ 	.byte	0x04, 0x17
        /*001a*/ 	.short	(.L_135 - .L_134)
.L_134:
        /*001c*/ 	.word	0x00000000
        /*0020*/ 	.short	0x0004
        /*0022*/ 	.short	0x0018
        /*0024*/ 	.byte	0x00, 0xf0, 0x11, 0x00


	//----- nvinfo : EIATTR_KPARAM_INFO
	.align		4
.L_135:
        /*0028*/ 	.byte	0x04, 0x17
        /*002a*/ 	.short	(.L_137 - .L_136)
.L_136:
        /*002c*/ 	.word	0x00000000
        /*0030*/ 	.short	0x0003
        /*0032*/ 	.short	0x0014
        /*0034*/ 	.byte	0x00, 0xf0, 0x11, 0x00


	//----- nvinfo : EIATTR_KPARAM_INFO
	.align		4
.L_137:
        /*0038*/ 	.byte	0x04, 0x17
        /*003a*/ 	.short	(.L_139 - .L_138)
.L_138:
        /*003c*/ 	.word	0x00000000
        /*0040*/ 	.short	0x0002
        /*0042*/ 	.short	0x0010
        /*0044*/ 	.byte	0x00, 0xf0, 0x11, 0x00


	//----- nvinfo : EIATTR_KPARAM_INFO
	.align		4
.L_139:
        /*0048*/ 	.byte	0x04, 0x17
        /*004a*/ 	.short	(.L_141 - .L_140)
.L_140:
        /*004c*/ 	.word	0x00000000
        /*0050*/ 	.short	0x0001
        /*0052*/ 	.short	0x0008
        /*0054*/ 	.byte	0x00, 0xf5, 0x21, 0x00


	//----- nvinfo : EIATTR_KPARAM_INFO
	.align		4
.L_141:
        /*0058*/ 	.byte	0x04, 0x17
        /*005a*/ 	.short	(.L_143 - .L_142)
.L_142:
        /*005c*/ 	.word	0x00000000
        /*0060*/ 	.short	0x0000
        /*0062*/ 	.short	0x0000
        /*0064*/ 	.byte	0x00, 0xf5, 0x21, 0x00


	//----- nvinfo : EIATTR_SPARSE_MMA_MASK
	.align		4
.L_143:
        /*0068*/ 	.byte	0x03, 0x50
        /*006a*/ 	.short	0x0000


	//----- nvinfo : EIATTR_MAXREG_COUNT
	.align		4
        /*006c*/ 	.byte	0x03, 0x1b
        /*006e*/ 	.short	0x00ff


	//----- nvinfo : EIATTR_MERCURY_ISA_VERSION
	.align		4
        /*0070*/ 	.byte	0x03, 0x5f
        /*0072*/ 	.short	0x0101


	//----- nvinfo : EIATTR_VRC_CTA_INIT_COUNT
	.align		4
        /*0074*/ 	.byte	0x02, 0x4a
	.zero		1
	.zero		1


	//----- nvinfo : EIATTR_EXIT_INSTR_OFFSETS
	.align		4
        /*0078*/ 	.byte	0x04, 0x1c
        /*007a*/ 	.short	(.L_145 - .L_144)


	//   ....[0]....
.L_144:
        /*007c*/ 	.word	0x00000130


	//   ....[1]....
        /*0080*/ 	.word	0x00000480


	//----- nvinfo : EIATTR_CBANK_PARAM_SIZE
	.align		4
.L_145:
        /*0084*/ 	.byte	0x03, 0x19
        /*0086*/ 	.short	0x0028


	//----- nvinfo : EIATTR_PARAM_CBANK
	.align		4
        /*0088*/ 	.byte	0x04, 0x0a
        /*008a*/ 	.short	(.L_147 - .L_146)
	.align		4
.L_146:
        /*008c*/ 	.word	index@(.nv.constant0._Z33mod_p_gaussian_backward_reductionP22GaussianEliminationCtxPiiiiS1_)
        /*0090*/ 	.short	0x0380
        /*0092*/ 	.short	0x0028


	//----- nvinfo : EIATTR_SW_WAR
	.align		4
.L_147:
        /*0094*/ 	.byte	0x04, 0x36
        /*0096*/ 	.short	(.L_149 - .L_148)
.L_148:
        /*0098*/ 	.word	0x00000008
.L_149:


//--------------------- .nv.callgraph             --------------------------
	.section	.nv.callgraph,"",@"SHT_CUDA_CALLGRAPH"
	.align	4
	.sectionentsize	8
	.align		4
        /*0000*/ 	.word	0x00000000
	.align		4
        /*0004*/ 	.word	0xffffffff
	.align		4
        /*0008*/ 	.word	0x00000000
	.align		4
        /*000c*/ 	.word	0xfffffffe
	.align		4
        /*0010*/ 	.word	0x00000000
	.align		4
        /*0014*/ 	.word	0xfffffffd
	.align		4
        /*0018*/ 	.word	0x00000000
	.align		4
        /*001c*/ 	.word	0xfffffffc


//--------------------- .text._Z22mod_p_seek_row_to_pushP22GaussianEliminationCtxPiiiiS1_ --------------------------
	.section	.text._Z22mod_p_seek_row_to_pushP22GaussianEliminationCtxPiiiiS1_,"ax",@progbits
	.align	128
        .global         _Z22mod_p_seek_row_to_pushP22GaussianEliminationCtxPiiiiS1_
        .type           _Z22mod_p_seek_row_to_pushP22GaussianEliminationCtxPiiiiS1_,@function
        .size           _Z22mod_p_seek_row_to_pushP22GaussianEliminationCtxPiiiiS1_,(.L_x_12 - _Z22mod_p_seek_row_to_pushP22GaussianEliminationCtxPiiiiS1_)
        .other          _Z22mod_p_seek_row_to_pushP22GaussianEliminationCtxPiiiiS1_,@"STO_CUDA_ENTRY STV_DEFAULT"
_Z22mod_p_seek_row_to_pushP22GaussianEliminationCtxPiiiiS1_:
.text._Z22mod_p_seek_row_to_pushP22GaussianEliminationCtxPiiiiS1_:
[----:B------:R-:W-:Y:S08]  /*0000*/  LDC R1, c[0x0][0x37c] ;  /* 0x0000df00ff017b82 */ /* 0x000ff00000000800 */
[----:B------:R-:W0:Y:S01]  /*0010*/  LDC.64 R2, c[0x0][0x380] ;  /* 0x0000e000ff027b82 */ /* 0x000e220000000a00 */
[----:B------:R-:W0:Y:S01]  /*0020*/  LDCU.64 UR6, c[0x0][0x358] ;  /* 0x00006b00ff0677ac */ /* 0x000e220008000a00 */
[----:B------:R-:W1:Y:S01]  /*0030*/  S2R R4, SR_TID.X ;  /* 0x0000000000047919 */ /* 0x000e620000002100 */
[----:B------:R-:W2:Y:S05]  /*0040*/  LDCU UR9, c[0x0][0x390] ;  /* 0x00007200ff0977ac */ /* 0x000eaa0008000800 */
[----:B------:R-:W1:Y:S01]  /*0050*/  S2UR UR8, SR_CTAID.X ;  /* 0x00000000000879c3 */ /* 0x000e620000002500 */
[----:B------:R-:W3:Y:S01]  /*0060*/  LDCU.64 UR4, c[0x0][0x380] ;  /* 0x00007000ff0477ac */ /* 0x000ee20008000a00 */
[----:B0-----:R-:W4:Y:S06]  /*0070*/  LDG.E R0, desc[UR6][R2.64+0x4] ;  /* 0x0000040602007981 */ /* 0x001f2c000c1e1900 */
[----:B------:R-:W1:Y:S01]  /*0080*/  LDC R5, c[0x0][0x360] ;  /* 0x0000d800ff057b82 */ /* 0x000e620000000800 */
[----:B---3--:R-:W-:-:S04]  /*0090*/  UIADD3 UR4, UP0, UPT, UR4, 0x4, URZ ;  /* 0x0000000404047890 */ /* 0x008fc8000ff1e0ff */
[----:B------:R-:W-:Y:S01]  /*00a0*/  UIADD3.X UR5, UPT, UPT, URZ, UR5, URZ, UP0, !UPT ;  /* 0x00000005ff057290 */ /* 0x000fe200087fe4ff */
[----:B-1----:R-:W-:-:S05]  /*00b0*/  IMAD R5, R5, UR8, R4 ;  /* 0x0000000805057c24 */ /* 0x002fca000f8e0204 */
[----:B----4-:R-:W-:-:S04]  /*00c0*/  ISETP.GE.AND P0, PT, R5, R0, PT ;  /* 0x000000000500720c */ /* 0x010fc80003f06270 */
[----:B--2---:R-:W-:-:S13]  /*00d0*/  ISETP.GE.OR P0, PT, R5, UR9, !P0 ;  /* 0x0000000905007c0c */ /* 0x004fda000c706670 */
[----:B------:R-:W-:Y:S05]  /*00e0*/  @P0 EXIT ;  /* 0x000000000000094d */ /* 0x000fea0003800000 */
[----:B------:R-:W0:Y:S01]  /*00f0*/  LDC R15, c[0x0][0x398] ;  /* 0x0000e600ff0f7b82 */ /* 0x000e220000000800 */
[----:B------:R-:W-:Y:S01]  /*0100*/  IMAD.U32 R11, RZ, RZ, UR5 ;  /* 0x00000005ff0b7e24 */ /* 0x000fe2000f8e00ff */
[----:B------:R-:W1:Y:S01]  /*0110*/  LDCU UR8, c[0x0][0x394] ;  /* 0x00007280ff0877ac */ /* 0x000e620008000800 */
[----:B------:R-:W-:-:S05]  /*0120*/  IMAD.U32 R10, RZ, RZ, UR4 ;  /* 0x00000004ff0a7e24 */ /* 0x000fca000f8e00ff */
[----:B------:R-:W2:Y:S08]  /*0130*/  LDC R13, c[0x0][0x398] ;  /* 0x0000e600ff0d7b82 */ /* 0x000eb00000000800 */
[----:B------:R-:W3:Y:S01]  /*0140*/  LDC.64 R6, c[0x0][0x3a0] ;  /* 0x0000e800ff067b82 */ /* 0x000ee20000000a00 */
[----:B0-----:R-:W-:-:S07]  /*0150*/  IADD3 R12, PT, PT, R15, -0x1, RZ ;  /* 0xffffffff0f0c7810 */ /* 0x001fce0007ffe0ff */
[----:B------:R-:W0:Y:S01]  /*0160*/  LDC.64 R8, c[0x0][0x388] ;  /* 0x0000e200ff087b82 */ /* 0x000e220000000a00 */
[----:B--2---:R-:W2:Y:S01]  /*0170*/  ATOMG.E.CAS.STRONG.GPU PT, R11, [R10+0x4], R12, R13 ;  /* 0x0000040c0a0b73a9 */ /* 0x004ea200001ee10d */
[----:B---3--:R-:W-:-:S04]  /*0180*/  IMAD.WIDE R6, R15, 0x4, R6 ;  /* 0x000000040f067825 */ /* 0x008fc800078e0206 */
[----:B-1----:R-:W-:-:S04]  /*0190*/  IMAD R15, R5, UR8, R15 ;  /* 0x00000008050f7c24 */ /* 0x002fc8000f8e020f */
[----:B0-----:R-:W-:-:S06]  /*01a0*/  IMAD.WIDE R8, R15, 0x4, R8 ;  /* 0x000000040f087825 */ /* 0x001fcc00078e0208 */
[----:B------:R-:W3:Y:S01]  /*01b0*/  LDG.E.CONSTANT R9, desc[UR6][R8.64] ;  /* 0x0000000608097981 */ /* 0x000ee2000c1e9900 */
[----:B--2---:R-:W-:-:S13]  /*01c0*/  ISETP.NE.AND P0, PT, R11, R12, PT ;  /* 0x0000000c0b00720c */ /* 0x004fda0003f05270 */
[----:B------:R-:W-:-:S05]  /*01d0*/  @!P0 IMAD.MOV.U32 R17, RZ, RZ, -0x1 ;  /* 0xffffffffff118424 */ /* 0x000fca00078e00ff */
[----:B------:R0:W-:Y:S04]  /*01e0*/  @!P0 STG.E desc[UR6][R2.64+0xc], R17 ;  /* 0x00000c1102008986 */ /* 0x0001e8000c101906 */
[----:B------:R0:W-:Y:S04]  /*01f0*/  @!P0 STG.E desc[UR6][R6.64], R17 ;  /* 0x0000001106008986 */ /* 0x0001e8000c101906 */
[----:B------:R-:W2:Y:S01]  /*0200*/  LDG.E R4, desc[UR6][R2.64] ;  /* 0x0000000602047981 */ /* 0x000ea2000c1e1900 */
[----:B---3--:R-:W-:Y:S02]  /*0210*/  IABS R8, R9 ;  /* 0x0000000900087213 */ /* 0x008fe40000000000 */
[----:B------:R-:W-:-:S02]  /*0220*/  ISETP.GE.AND P2, PT, R9, RZ, PT ;  /* 0x000000ff0900720c */ /* 0x000fc40003f46270 */
[----:B--2---:R-:W-:-:S04]  /*0230*/  IABS R14, R4 ;  /* 0x00000004000e7213 */ /* 0x004fc80000000000 */
[----:B------:R-:W1:Y:S08]  /*0240*/  I2F.RP R12, R14 ;  /* 0x0000000e000c7306 */ /* 0x000e700000209400 */
[----:B-1----:R-:W1:Y:S02]  /*0250*/  MUFU.RCP R12, R12 ;  /* 0x0000000c000c7308 */ /* 0x002e640000001000 */
[----:B-1----:R-:W-:-:S06]  /*0260*/  VIADD R10, R12, 0xffffffe ;  /* 0x0ffffffe0c0a7836 */ /* 0x002fcc0000000000 */
[----:B------:R1:W2:Y:S01]  /*0270*/  F2I.FTZ.U32.TRUNC.NTZ R11, R10 ;  /* 0x0000000a000b7305 */ /* 0x0002a2000021f000 */
[----:B------:R-:W-:Y:S01]  /*0280*/  IABS R15, R4 ;  /* 0x00000004000f7213 */ /* 0x000fe20000000000 */
[----:B-1----:R-:W-:Y:S01]  /*0290*/  IMAD.MOV.U32 R10, RZ, RZ, RZ ;  /* 0x000000ffff0a7224 */ /* 0x002fe200078e00ff */
[----:B--2---:R-:W-:-:S05]  /*02a0*/  IADD3 R13, PT, PT, RZ, -R11, RZ ;  /* 0x8000000bff0d7210 */ /* 0x004fca0007ffe0ff */
[----:B------:R-:W-:-:S04]  /*02b0*/  IMAD R13, R13, R14, RZ ;  /* 0x0000000e0d0d7224 */ /* 0x000fc800078e02ff */
[----:B------:R-:W-:-:S04]  /*02c0*/  IMAD.HI.U32 R11, R11, R13, R10 ;  /* 0x0000000d0b0b7227 */ /* 0x000fc800078e000a */
[----:B------:R-:W-:Y:S02]  /*02d0*/  IMAD.MOV R12, RZ, RZ, -R15 ;  /* 0x000000ffff0c7224 */ /* 0x000fe400078e0a0f */
[----:B------:R-:W-:-:S04]  /*02e0*/  IMAD.HI.U32 R11, R11, R8, RZ ;  /* 0x000000080b0b7227 */ /* 0x000fc800078e00ff */
[----:B------:R-:W-:-:S05]  /*02f0*/  IMAD R11, R11, R12, R8 ;  /* 0x0000000c0b0b7224 */ /* 0x000fca00078e0208 */
[----:B------:R-:W-:-:S13]  /*0300*/  ISETP.GT.U32.AND P0, PT, R14, R11, PT ;  /* 0x0000000b0e00720c */ /* 0x000fda0003f04070 */
[----:B------:R-:W-:-:S04]  /*0310*/  @!P0 IADD3 R11, PT, PT, R11, -R14, RZ ;  /* 0x8000000e0b0b8210 */ /* 0x000fc80007ffe0ff */
[----:B------:R-:W-:Y:S02]  /*0320*/  ISETP.GT.U32.AND P1, PT, R14, R11, PT ;  /* 0x0000000b0e00720c */ /* 0x000fe40003f24070 */
[----:B------:R-:W-:-:S11]  /*0330*/  ISETP.NE.AND P0, PT, R4, RZ, PT ;  /* 0x000000ff0400720c */ /* 0x000fd60003f05270 */
[----:B------:R-:W-:-:S05]  /*0340*/  @!P1 IMAD.IADD R11, R11, 0x1, -R14 ;  /* 0x000000010b0b9824 */ /* 0x000fca00078e0a0e */
[----:B------:R-:W-:Y:S02]  /*0350*/  @!P2 IADD3 R11, PT, PT, -R11, RZ, RZ ;  /* 0x000000ff0b0ba210 */ /* 0x000fe40007ffe1ff */
[----:B------:R-:W-:-:S04]  /*0360*/  @!P0 LOP3.LUT R11, RZ, R4, RZ, 0x33, !PT ;  /* 0x00000004ff0b8212 */ /* 0x000fc800078e33ff */
[----:B------:R-:W-:-:S13]  /*0370*/  ISETP.NE.AND P0, PT, R11, RZ, PT ;  /* 0x000000ff0b00720c */ /* 0x000fda0003f05270 */
[----:B0-----:R-:W-:Y:S05]  /*0380*/  @!P0 EXIT ;  /* 0x000000000000894d */ /* 0x001fea0003800000 */
[----:B------:R-:W-:Y:S01]  /*0390*/  IMAD.MOV.U32 R4, RZ, RZ, -0x1 ;  /* 0xffffffffff047424 */ /* 0x000fe200078e00ff */
[----:B------:R-:W-:Y:S01]  /*03a0*/  MOV R11, UR5 ;  /* 0x00000005000b7c02 */ /* 0x000fe20008000f00 */
[----:B------:R-:W-:-:S05]  /*03b0*/  IMAD.U32 R10, RZ, RZ, UR4 ;  /* 0x00000004ff0a7e24 */ /* 0x000fca000f8e00ff */
[----:B------:R-:W2:Y:S02]  /*03c0*/  ATOMG.E.CAS.STRONG.GPU PT, R4, [R10+0x8], R4, R5 ;  /* 0x000008040a0473a9 */ /* 0x000ea400001ee105 */
[----:B--2---:R-:W-:-:S13]  /*03d0*/  ISETP.NE.AND P0, PT, R4, -0x1, PT ;  /* 0xffffffff0400780c */ /* 0x004fda0003f05270 */
[----:B------:R-:W-:Y:S05]  /*03e0*/  @P0 EXIT ;  /* 0x000000000000094d */ /* 0x000fea0003800000 */
[----:B------:R-:W-:Y:S01]  /*03f0*/  IADD3 R5, PT, PT, R0, 0x1, RZ ;  /* 0x0000000100057810 */ /* 0x000fe20007ffe0ff */
[----:B------:R-:W-:Y:S04]  /*0400*/  STG.E desc[UR6][R6.64], R0 ;  /* 0x0000000006007986 */ /* 0x000fe8000c101906 */
[----:B------:R-:W-:Y:S04]  /*0410*/  STG.E desc[UR6][R2.64+0x4], R5 ;  /* 0x0000040502007986 */ /* 0x000fe8000c101906 */
[----:B------:R-:W-:Y:S01]  /*0420*/  STG.E desc[UR6][R2.64+0x10], R9 ;  /* 0x0000100902007986 */ /* 0x000fe2000c101906 */
[----:B------:R-:W-:Y:S05]  /*0430*/  EXIT ;  /* 0x000000000000794d */ /* 0x000fea0003800000 */
.L_x_0:
[----:B------:R-:W-:-:S00]  /*0440*/  BRA `(.L_x_0) ;  /* 0xfffffffc00fc7947 */ /* 0x000fc0000383ffff */
[----:B------:R-:W-:-:S00]  /*0450*/  NOP ;  /* 0x0000000000007918 */ /* 0x000fc00000000000 */
        /* <DEDUP_REMOVED lines=10> */
.L_x_12:


//--------------------- .text._Z19mod_p_exchange_rowsP22GaussianEliminationCtxPiiii --------------------------
	.section	.text._Z19mod_p_exchange_rowsP22GaussianEliminationCtxPiiii,"ax",@progbits
	.align	128
        .global         _Z19mod_p_exchange_rowsP22GaussianEliminationCtxPiiii
        .type           _Z19mod_p_exchange_rowsP22GaussianEliminationCtxPiiii,@function
        .size           _Z19mod_p_exchange_rowsP22GaussianEliminationCtxPiiii,(.L_x_13 - _Z19mod_p_exchange_rowsP22GaussianEliminationCtxPiiii)
        .other          _Z19mod_p_exchange_rowsP22GaussianEliminationCtxPiiii,@"STO_CUDA_ENTRY STV_DEFAULT"
_Z19mod_p_exchange_rowsP22GaussianEliminationCtxPiiii:
.text._Z19mod_p_exchange_rowsP22GaussianEliminationCtxPiiii:
[----:B------:R-:W-:Y:S08]  /*0000*/  LDC R1, c[0x0][0x37c] ;  /* 0x0000df00ff017b82 */ /* 0x000ff00000000800 */
[----:B------:R-:W0:Y:S01]  /*0010*/  LDC.64 R4, c[0x0][0x380] ;  /* 0x0000e000ff047b82 */ /* 0x000e220000000a00 */
[----:B------:R-:W0:Y:S01]  /*0020*/  LDCU.64 UR4, c[0x0][0x358] ;  /* 0x00006b00ff0477ac */ /* 0x000e220008000a00 */
[----:B------:R-:W1:Y:S01]  /*0030*/  S2R R2, SR_TID.X ;  /* 0x0000000000027919 */ /* 0x000e620000002100 */
[----:B------:R-:W2:Y:S05]  /*0040*/  LDCU UR7, c[0x0][0x398] ;  /* 0x00007300ff0777ac */ /* 0x000eaa0008000800 */
[----:B------:R-:W1:Y:S01]  /*0050*/  S2UR UR6, SR_CTAID.X ;  /* 0x00000000000679c3 */ /* 0x000e620000002500 */
[----:B------:R-:W3:Y:S01]  /*0060*/  LDCU UR8, c[0x0][0x394] ;  /* 0x00007280ff0877ac */ /* 0x000ee20008000800 */
[----:B0-----:R-:W4:Y:S06]  /*0070*/  LDG.E.CONSTANT R0, desc[UR4][R4.64+0xc] ;  /* 0x00000c0404007981 */ /* 0x001f2c000c1e9900 */
[----:B------:R-:W1:Y:S02]  /*0080*/  LDC R7, c[0x0][0x360] ;  /* 0x0000d800ff077b82 */ /* 0x000e640000000800 */
[----:B-1----:R-:W-:-:S04]  /*0090*/  IMAD R7, R7, UR6, R2 ;  /* 0x0000000607077c24 */ /* 0x002fc8000f8e0202 */
[----:B--2---:R-:W-:-:S05]  /*00a0*/  VIADD R7, R7, UR7 ;  /* 0x0000000707077c36 */ /* 0x004fca0008000000 */
[----:B---3--:R-:W-:-:S04]  /*00b0*/  ISETP.GE.AND P0, PT, R7, UR8, PT ;  /* 0x0000000807007c0c */ /* 0x008fc8000bf06270 */
[----:B----4-:R-:W-:-:S13]  /*00c0*/  ISETP.EQ.OR P0, PT, R0, -0x1, P0 ;  /* 0xffffffff0000780c */ /* 0x010fda0000702670 */
[----:B------:R-:W-:Y:S05]  /*00d0*/  @P0 EXIT ;  /* 0x000000000000094d */ /* 0x000fea0003800000 */
[----:B------:R-:W2:Y:S04]  /*00e0*/  LDG.E.64.CONSTANT R2, desc[UR4][R4.64] ;  /* 0x0000000404027981 */ /* 0x000ea8000c1e9b00 */
[----:B------:R0:W5:Y:S01]  /*00f0*/  LDG.E.CONSTANT R6, desc[UR4][R4.64+0x10] ;  /* 0x0000100404067981 */ /* 0x000162000c1e9900 */
[----:B--2---:R-:W-:Y:S01]  /*0100*/  ISETP.NE.AND P0, PT, R2, 0x3, PT ;  /* 0x000000030200780c */ /* 0x004fe20003f05270 */
[----:B------:R-:W-:-:S12]  /*0110*/  VIADD R3, R3, 0xffffffff ;  /* 0xffffffff03037836 */ /* 0x000fd80000000000 */
[----:B0-----:R-:W-:Y:S05]  /*0120*/  @!P0 BRA `(.L_x_1) ;  /* 0x0000000400d48947 */ /* 0x001fea0003800000 */
[----:B------:R-:W-:-:S13]  /*0130*/  ISETP.NE.AND P0, PT, R2, 0x2, PT ;  /* 0x000000020200780c */ /* 0x000fda0003f05270 */
[----:B-----5:R-:W-:-:S05]  /*0140*/  @!P0 IMAD.SHL.U32 R4, R6, 0x2, RZ ;  /* 0x0000000206048824 */ /* 0x020fca00078e00ff */
[----:B------:R-:W-:-:S04]  /*0150*/  @!P0 LOP3.LUT R4, R4, 0x2, RZ, 0xc0, !PT ;  /* 0x0000000204048812 */ /* 0x000fc800078ec0ff */
[----:B------:R-:W-:Y:S01]  /*0160*/  @!P0 IADD3 R10, PT, PT, R4, -0x1, RZ ;  /* 0xffffffff040a8810 */ /* 0x000fe20007ffe0ff */
[----:B------:R-:W-:Y:S06]  /*0170*/  @!P0 BRA `(.L_x_2) ;  /* 0x0000000400d48947 */ /* 0x000fec0003800000 */
[----:B------:R-:W-:Y:S02]  /*0180*/  IABS R4, R2 ;  /* 0x0000000200047213 */ /* 0x000fe40000000000 */
[----:B------:R-:W-:Y:S02]  /*0190*/  IABS R10, R6 ;  /* 0x00000006000a7213 */ /* 0x000fe40000000000 */
[----:B------:R-:W0:Y:S01]  /*01a0*/  I2F.RP R5, R4 ;  /* 0x0000000400057306 */ /* 0x000e220000209400 */
[----:B------:R-:W-:Y:S02]  /*01b0*/  IABS R12, R2 ;  /* 0x00000002000c7213 */ /* 0x000fe40000000000 */
[----:B------:R-:W-:Y:S02]  /*01c0*/  ISETP.GE.AND P1, PT, R6, RZ, PT ;  /* 0x000000ff0600720c */ /* 0x000fe40003f26270 */
[----:B------:R-:W-:-:S03]  /*01d0*/  IADD3 R12, PT, PT, RZ, -R12, RZ ;  /* 0x8000000cff0c7210 */ /* 0x000fc60007ffe0ff */
[----:B0-----:R-:W0:Y:S02]  /*01e0*/  MUFU.RCP R5, R5 ;  /* 0x0000000500057308 */ /* 0x001e240000001000 */
[----:B0-----:R-:W-:-:S06]  /*01f0*/  VIADD R8, R5, 0xffffffe ;  /* 0x0ffffffe05087836 */ /* 0x001fcc0000000000 */
[----:B------:R0:W1:Y:S02]  /*0200*/  F2I.FTZ.U32.TRUNC.NTZ R9, R8 ;  /* 0x0000000800097305 */ /* 0x000064000021f000 */
[----:B0-----:R-:W-:Y:S02]  /*0210*/  IMAD.MOV.U32 R8, RZ, RZ, RZ ;  /* 0x000000ffff087224 */ /* 0x001fe400078e00ff */
[----:B-1----:R-:W-:-:S04]  /*0220*/  IMAD.MOV R11, RZ, RZ, -R9 ;  /* 0x000000ffff0b7224 */ /* 0x002fc800078e0a09 */
[----:B------:R-:W-:-:S04]  /*0230*/  IMAD R11, R11, R4, RZ ;  /* 0x000000040b0b7224 */ /* 0x000fc800078e02ff */
[----:B------:R-:W-:Y:S01]  /*0240*/  IMAD.HI.U32 R9, R9, R11, R8 ;  /* 0x0000000b09097227 */ /* 0x000fe200078e0008 */
[----:B------:R-:W-:-:S05]  /*0250*/  LOP3.LUT R8, RZ, R2, RZ, 0x33, !PT ;  /* 0x00000002ff087212 */ /* 0x000fca00078e33ff */
[----:B------:R-:W-:-:S04]  /*0260*/  IMAD.HI.U32 R5, R9, R10, RZ ;  /* 0x0000000a09057227 */ /* 0x000fc800078e00ff */
[----:B------:R-:W-:Y:S01]  /*0270*/  IMAD R5, R5, R12, R10 ;  /* 0x0000000c05057224 */ /* 0x000fe200078e020a */
[----:B------:R-:W-:-:S04]  /*0280*/  MOV R10, 0xffffffff ;  /* 0xffffffff000a7802 */ /* 0x000fc80000000f00 */
[----:B------:R-:W-:-:S13]  /*0290*/  ISETP.GT.U32.AND P0, PT, R4, R5, PT ;  /* 0x000000050400720c */ /* 0x000fda0003f04070 */
[----:B------:R-:W-:-:S05]  /*02a0*/  @!P0 IMAD.IADD R5, R5, 0x1, -R4 ;  /* 0x0000000105058824 */ /* 0x000fca00078e0a04 */
[----:B------:R-:W-:-:S13]  /*02b0*/  ISETP.GT.U32.AND P0, PT, R4, R5, PT ;  /* 0x000000050400720c */ /* 0x000fda0003f04070 */
[----:B------:R-:W-:Y:S01]  /*02c0*/  @!P0 IMAD.IADD R5, R5, 0x1, -R4 ;  /* 0x0000000105058824 */ /* 0x000fe200078e0a04 */
[----:B------:R-:W-:-:S03]  /*02d0*/  ISETP.NE.AND P0, PT, R2, RZ, PT ;  /* 0x000000ff0200720c */ /* 0x000fc60003f05270 */
[----:B------:R-:W-:-:S05]  /*02e0*/  @!P1 IMAD.MOV R5, RZ, RZ, -R5 ;  /* 0x000000ffff059224 */ /* 0x000fca00078e0a05 */
[----:B------:R-:W-:-:S04]  /*02f0*/  SEL R5, R8, R5, !P0 ;  /* 0x0000000508057207 */ /* 0x000fc80004000000 */
[----:B------:R-:W-:-:S13]  /*0300*/  ISETP.NE.AND P1, PT, R5, RZ, PT ;  /* 0x000000ff0500720c */ /* 0x000fda0003f25270 */
[----:B------:R-:W-:Y:S05]  /*0310*/  @!P1 BRA `(.L_x_2) ;  /* 0x00000004006c9947 */ /* 0x000fea0003800000 */
[----:B------:R-:W-:Y:S01]  /*0320*/  IMAD.IADD R5, R2, 0x1, R5 ;  /* 0x0000000102057824 */ /* 0x000fe200078e0205 */
[----:B------:R-:W-:-:S04]  /*0330*/  IABS R6, R2 ;  /* 0x0000000200067213 */ /* 0x000fc80000000000 */
[----:B------:R-:W-:Y:S01]  /*0340*/  IABS R10, R5 ;  /* 0x00000005000a7213 */ /* 0x000fe20000000000 */
[----:B------:R-:W0:Y:S01]  /*0350*/  I2F.RP R11, R6 ;  /* 0x00000006000b7306 */ /* 0x000e220000209400 */
[----:B------:R-:W-:-:S03]  /*0360*/  ISETP.GE.AND P2, PT, R5, RZ, PT ;  /* 0x000000ff0500720c */ /* 0x000fc60003f46270 */
[----:B------:R-:W-:-:S04]  /*0370*/  IMAD.HI.U32 R9, R9, R10, RZ ;  /* 0x0000000a09097227 */ /* 0x000fc800078e00ff */
[----:B------:R-:W-:Y:S02]  /*0380*/  IMAD R9, R9, R12, R10 ;  /* 0x0000000c09097224 */ /* 0x000fe400078e020a */
[----:B------:R-:W-:-:S03]  /*0390*/  IMAD.MOV.U32 R10, RZ, RZ, 0x1 ;  /* 0x00000001ff0a7424 */ /* 0x000fc600078e00ff */
[----:B------:R-:W-:Y:S01]  /*03a0*/  ISETP.GT.U32.AND P1, PT, R4, R9, PT ;  /* 0x000000090400720c */ /* 0x000fe20003f24070 */
[----:B0-----:R-:W0:-:S12]  /*03b0*/  MUFU.RCP R11, R11 ;  /* 0x0000000b000b7308 */ /* 0x001e180000001000 */
[----:B------:R-:W-:-:S05]  /*03c0*/  @!P1 IMAD.IADD R9, R9, 0x1, -R4 ;  /* 0x0000000109099824 */ /* 0x000fca00078e0a04 */
[----:B------:R-:W-:Y:S01]  /*03d0*/  ISETP.GT.U32.AND P1, PT, R4, R9, PT ;  /* 0x000000090400720c */ /* 0x000fe20003f24070 */
[----:B0-----:R-:W-:Y:S01]  /*03e0*/  VIADD R5, R11, 0xffffffe ;  /* 0x0ffffffe0b057836 */ /* 0x001fe20000000000 */
[----:B------:R-:W-:-:S05]  /*03f0*/  IABS R11, R2 ;  /* 0x00000002000b7213 */ /* 0x000fca0000000000 */
[----:B------:R-:W0:Y:S06]  /*0400*/  F2I.FTZ.U32.TRUNC.NTZ R5, R5 ;  /* 0x0000000500057305 */ /* 0x000e2c000021f000 */
[----:B------:R-:W-:-:S05]  /*0410*/  @!P1 IADD3 R9, PT, PT, R9, -R4, RZ ;  /* 0x8000000409099210 */ /* 0x000fca0007ffe0ff */
[----:B------:R-:W-:Y:S02]  /*0420*/  @!P2 IMAD.MOV R9, RZ, RZ, -R9 ;  /* 0x000000ffff09a224 */ /* 0x000fe400078e0a09 */
[----:B0-----:R-:W-:-:S03]  /*0430*/  IMAD.MOV R13, RZ, RZ, -R5 ;  /* 0x000000ffff0d7224 */ /* 0x001fc600078e0a05 */
[----:B------:R-:W-:Y:S01]  /*0440*/  SEL R12, R8, R9, !P0 ;  /* 0x00000009080c7207 */ /* 0x000fe20004000000 */
[----:B------:R-:W-:-:S03]  /*0450*/  IMAD R13, R13, R6, RZ ;  /* 0x000000060d0d7224 */ /* 0x000fc600078e02ff */
[----:B------:R-:W-:-:S13]  /*0460*/  ISETP.NE.AND P0, PT, R12, 0x1, PT ;  /* 0x000000010c00780c */ /* 0x000fda0003f05270 */
[----:B------:R-:W-:Y:S05]  /*0470*/  @!P0 BRA `(.L_x_3) ;  /* 0x0000000000908947 */ /* 0x000fea0003800000 */
[----:B------:R-:W-:Y:S02]  /*0480*/  HFMA2 R10, -RZ, RZ, 0, 5.9604644775390625e-08 ;  /* 0x00000001ff0a7431 */ /* 0x000fe400000001ff */
[----:B------:R-:W-:Y:S02]  /*0490*/  IMAD.MOV.U32 R15, RZ, RZ, RZ ;  /* 0x000000ffff0f7224 */ /* 0x000fe400078e00ff */
[----:B------:R-:W-:-:S07]  /*04a0*/  IMAD.MOV.U32 R17, RZ, RZ, R2 ;  /* 0x000000ffff117224 */ /* 0x000fce00078e0002 */
.L_x_4:
[-C--:B------:R-:W-:Y:S02]  /*04b0*/  IABS R14, R12.reuse ;  /* 0x0000000c000e7213 */ /* 0x080fe40000000000 */
[----:B------:R-:W-:Y:S02]  /*04c0*/  IABS R18, R17 ;  /* 0x0000001100127213 */ /* 0x000fe40000000000 */
[----:B------:R-:W0:Y:S01]  /*04d0*/  I2F.RP R16, R14 ;  /* 0x0000000e00107306 */ /* 0x000e220000209400 */
[----:B------:R-:W-:-:S07]  /*04e0*/  IABS R20, R12 ;  /* 0x0000000c00147213 */ /* 0x000fce0000000000 */
[----:B0-----:R-:W0:Y:S02]  /*04f0*/  MUFU.RCP R16, R16 ;  /* 0x0000001000107308 */ /* 0x001e240000001000 */
[----:B0-----:R-:W-:-:S06]  /*0500*/  VIADD R8, R16, 0xffffffe ;  /* 0x0ffffffe10087836 */ /* 0x001fcc0000000000 */
[----:B------:R0:W1:Y:S02]  /*0510*/  F2I.FTZ.U32.TRUNC.NTZ R9, R8 ;  /* 0x0000000800097305 */ /* 0x000064000021f000 */
[----:B0-----:R-:W-:Y:S01]  /*0520*/  IMAD.MOV.U32 R8, RZ, RZ, RZ ;  /* 0x000000ffff087224 */ /* 0x001fe200078e00ff */
[----:B-1----:R-:W-:-:S05]  /*0530*/  IADD3 R19, PT, PT, RZ, -R9, RZ ;  /* 0x80000009ff137210 */ /* 0x002fca0007ffe0ff */
[----:B------:R-:W-:-:S04]  /*0540*/  IMAD R19, R19, R14, RZ ;  /* 0x0000000e13137224 */ /* 0x000fc800078e02ff */
[----:B------:R-:W-:Y:S01]  /*0550*/  IMAD.HI.U32 R9, R9, R19, R8 ;  /* 0x0000001309097227 */ /* 0x000fe200078e0008 */
[----:B------:R-:W-:-:S03]  /*0560*/  LOP3.LUT R8, R17, R12, RZ, 0x3c, !PT ;  /* 0x0000000c11087212 */ /* 0x000fc600078e3cff */
[----:B------:R-:W-:Y:S01]  /*0570*/  IMAD.MOV R19, RZ, RZ, -R20 ;  /* 0x000000ffff137224 */ /* 0x000fe200078e0a14 */
[----:B------:R-:W-:Y:S01]  /*0580*/  ISETP.GE.AND P1, PT, R8, RZ, PT ;  /* 0x000000ff0800720c */ /* 0x000fe20003f26270 */
[----:B------:R-:W-:Y:S01]  /*0590*/  IMAD.HI.U32 R9, R9, R18, RZ ;  /* 0x0000001209097227 */ /* 0x000fe200078e00ff */
[----:B------:R-:W-:-:S03]  /*05a0*/  MOV R8, R12 ;  /* 0x0000000c00087202 */ /* 0x000fc60000000f00 */
[----:B------:R-:W-:-:S05]  /*05b0*/  IMAD R19, R9, R19, R18 ;  /* 0x0000001309137224 */ /* 0x000fca00078e0212 */
[----:B------:R-:W-:-:S13]  /*05c0*/  ISETP.GT.U32.AND P2, PT, R14, R19, PT ;  /* 0x000000130e00720c */ /* 0x000fda0003f44070 */
[----:B------:R-:W-:Y:S01]  /*05d0*/  @!P2 IMAD.IADD R19, R19, 0x1, -R14 ;  /* 0x000000011313a824 */ /* 0x000fe200078e0a0e */
[----:B------:R-:W-:Y:S02]  /*05e0*/  @!P2 IADD3 R9, PT, PT, R9, 0x1, RZ ;  /* 0x000000010909a810 */ /* 0x000fe40007ffe0ff */
[----:B------:R-:W-:Y:S02]  /*05f0*/  ISETP.NE.AND P2, PT, R12, RZ, PT ;  /* 0x000000ff0c00720c */ /* 0x000fe40003f45270 */
[----:B------:R-:W-:Y:S01]  /*0600*/  ISETP.GE.U32.AND P0, PT, R19, R14, PT ;  /* 0x0000000e1300720c */ /* 0x000fe20003f06070 */
[----:B------:R-:W-:-:S12]  /*0610*/  IMAD.MOV.U32 R14, RZ, RZ, R10 ;  /* 0x000000ffff0e7224 */ /* 0x000fd800078e000a */
[----:B------:R-:W-:-:S04]  /*0620*/  @P0 VIADD R9, R9, 0x1 ;  /* 0x0000000109090836 */ /* 0x000fc80000000000 */
[----:B------:R-:W-:Y:S01]  /*0630*/  @!P1 IMAD.MOV R9, RZ, RZ, -R9 ;  /* 0x000000ffff099224 */ /* 0x000fe200078e0a09 */
[----:B------:R-:W-:-:S05]  /*0640*/  @!P2 LOP3.LUT R9, RZ, R12, RZ, 0x33, !PT ;  /* 0x0000000cff09a212 */ /* 0x000fca00078e33ff */
[----:B------:R-:W-:-:S04]  /*0650*/  IMAD.MOV R9, RZ, RZ, -R9 ;  /* 0x000000ffff097224 */ /* 0x000fc800078e0a09 */
[-C--:B------:R-:W-:Y:S01]  /*0660*/  IMAD R12, R12, R9.reuse, R17 ;  /* 0x000000090c0c7224 */ /* 0x080fe200078e0211 */
[----:B------:R-:W-:Y:S01]  /*0670*/  MOV R17, R8 ;  /* 0x0000000800117202 */ /* 0x000fe20000000f00 */
[----:B------:R-:W-:Y:S02]  /*0680*/  IMAD R10, R10, R9, R15 ;  /* 0x000000090a0a7224 */ /* 0x000fe400078e020f */
[----:B------:R-:W-:Y:S01]  /*0690*/  IMAD.MOV.U32 R15, RZ, RZ, R14 ;  /* 0x000000ffff0f7224 */ /* 0x000fe200078e000e */
[----:B------:R-:W-:-:S13]  /*06a0*/  ISETP.NE.AND P0, PT, R12, 0x1, PT ;  /* 0x000000010c00780c */ /* 0x000fda0003f05270 */
[----:B------:R-:W-:Y:S05]  /*06b0*/  @P0 BRA `(.L_x_4) ;  /* 0xfffffffc007c0947 */ /* 0x000fea000383ffff */
.L_x_3:
[----:B------:R-:W-:Y:S01]  /*06c0*/  IMAD.MOV.U32 R4, RZ, RZ, RZ ;  /* 0x000000ffff047224 */ /* 0x000fe200078e00ff */
[----:B------:R-:W-:Y:S01]  /*06d0*/  IABS R9, R10 ;  /* 0x0000000a00097213 */ /* 0x000fe20000000000 */
[----:B------:R-:W-:Y:S01]  /*06e0*/  IMAD.MOV R11, RZ, RZ, -R11 ;  /* 0x000000ffff0b7224 */ /* 0x000fe200078e0a0b */
[----:B------:R-:W-:Y:S01]  /*06f0*/  ISETP.GE.AND P1, PT, R10, RZ, PT ;  /* 0x000000ff0a00720c */ /* 0x000fe20003f26270 */
[----:B------:R-:W-:Y:S01]  /*0700*/  IMAD.HI.U32 R8, R5, R13, R4 ;  /* 0x0000000d05087227 */ /* 0x000fe200078e0004 */
[----:B------:R-:W-:Y:S02]  /*0710*/  MOV R5, R9 ;  /* 0x0000000900057202 */ /* 0x000fe40000000f00 */
[----:B------:R-:W-:-:S03]  /*0720*/  LOP3.LUT R10, RZ, R2, RZ, 0x33, !PT ;  /* 0x00000002ff0a7212 */ /* 0x000fc600078e33ff */
[----:B------:R-:W-:-:S04]  /*0730*/  IMAD.HI.U32 R4, R8, R5, RZ ;  /* 0x0000000508047227 */ /* 0x000fc800078e00ff */
[----:B------:R-:W-:-:S05]  /*0740*/  IMAD R5, R4, R11, R5 ;  /* 0x0000000b04057224 */ /* 0x000fca00078e0205 */
[----:B------:R-:W-:-:S13]  /*0750*/  ISETP.GT.U32.AND P0, PT, R6, R5, PT ;  /* 0x000000050600720c */ /* 0x000fda0003f04070 */
[----:B------:R-:W-:-:S05]  /*0760*/  @!P0 IMAD.IADD R5, R5, 0x1, -R6 ;  /* 0x0000000105058824 */ /* 0x000fca00078e0a06 */
[----:B------:R-:W-:-:S13]  /*0770*/  ISETP.GT.U32.AND P0, PT, R6, R5, PT ;  /* 0x000000050600720c */ /* 0x000fda0003f04070 */
[----:B------:R-:W-:Y:S01]  /*0780*/  @!P0 IMAD.IADD R5, R5, 0x1, -R6 ;  /* 0x0000000105058824 */ /* 0x000fe200078e0a06 */
[----:B------:R-:W-:-:S04]  /*0790*/  ISETP.NE.AND P0, PT, R2, RZ, PT ;  /* 0x000000ff0200720c */ /* 0x000fc80003f05270 */
[----:B------:R-:W-:-:S04]  /*07a0*/  @!P1 IADD3 R5, PT, PT, -R5, RZ, RZ ;  /* 0x000000ff05059210 */ /* 0x000fc80007ffe1ff */
[----:B------:R-:W-:-:S05]  /*07b0*/  SEL R5, R10, R5, !P0 ;  /* 0x000000050a057207 */ /* 0x000fca0004000000 */
[----:B------:R-:W-:-:S05]  /*07c0*/  IMAD.IADD R5, R2, 0x1, R5 ;  /* 0x0000000102057824 */ /* 0x000fca00078e0205 */
[----:B------:R-:W-:Y:S02]  /*07d0*/  IABS R9, R5 ;  /* 0x0000000500097213 */ /* 0x000fe40000000000 */
[----:B------:R-:W-:-:S03]  /*07e0*/  ISETP.GE.AND P2, PT, R5, RZ, PT ;  /* 0x000000ff0500720c */ /* 0x000fc60003f46270 */
[----:B------:R-:W-:-:S04]  /*07f0*/  IMAD.HI.U32 R2, R8, R9, RZ ;  /* 0x0000000908027227 */ /* 0x000fc800078e00ff */
[----:B------:R-:W-:-:S05]  /*0800*/  IMAD R9, R2, R11, R9 ;  /* 0x0000000b02097224 */ /* 0x000fca00078e0209 */
[----:B------:R-:W-:-:S13]  /*0810*/  ISETP.GT.U32.AND P1, PT, R6, R9, PT ;  /* 0x000000090600720c */ /* 0x000fda0003f24070 */
[----:B------:R-:W-:-:S05]  /*0820*/  @!P1 IMAD.IADD R9, R9, 0x1, -R6 ;  /* 0x0000000109099824 */ /* 0x000fca00078e0a06 */
[----:B------:R-:W-:-:S13]  /*0830*/  ISETP.GT.U32.AND P1, PT, R6, R9, PT ;  /* 0x000000090600720c */ /* 0x000fda0003f24070 */
[----:B------:R-:W-:-:S05]  /*0840*/  @!P1 IADD3 R9, PT, PT, R9, -R6, RZ ;  /* 0x8000000609099210 */ /* 0x000fca0007ffe0ff */
[----:B------:R-:W-:-:S05]  /*0850*/  @!P2 IMAD.MOV R9, RZ, RZ, -R9 ;  /* 0x000000ffff09a224 */ /* 0x000fca00078e0a09 */
[----:B------:R-:W-:Y:S01]  /*0860*/  SEL R10, R10, R9, !P0 ;  /* 0x000000090a0a7207 */ /* 0x000fe20004000000 */
[----:B------:R-:W-:Y:S06]  /*0870*/  BRA `(.L_x_2) ;  /* 0x0000000000147947 */ /* 0x000fec0003800000 */
.L_x_1:
[----:B-----5:R-:W-:-:S05]  /*0880*/  IMAD.HI R2, R6, 0x55555556, RZ ;  /* 0x5555555606027827 */ /* 0x020fca00078e02ff */
[----:B------:R-:W-:-:S05]  /*0890*/  LEA.HI R5, R2, R2, RZ, 0x1 ;  /* 0x0000000202057211 */ /* 0x000fca00078f08ff */
[----:B------:R-:W-:-:S05]  /*08a0*/  IMAD R5, R5, -0x3, R6 ;  /* 0xfffffffd05057824 */ /* 0x000fca00078e0206 */
[----:B------:R-:W-:-:S04]  /*08b0*/  ISETP.NE.AND P0, PT, R5, RZ, PT ;  /* 0x000000ff0500720c */ /* 0x000fc80003f05270 */
[----:B------:R-:W-:-:S09]  /*08c0*/  SEL R10, R5, 0xffffffff, P0 ;  /* 0xffffffff050a7807 */ /* 0x000fd20000000000 */
.L_x_2:
[----:B------:R-:W0:Y:S01]  /*08d0*/  LDC.64 R8, c[0x0][0x388] ;  /* 0x0000e200ff087b82 */ /* 0x000e220000000a00 */
[----:B------:R-:W1:Y:S02]  /*08e0*/  LDCU UR6, c[0x0][0x394] ;  /* 0x00007280ff0677ac */ /* 0x000e640008000800 */
[----:B-1----:R-:W-:-:S04]  /*08f0*/  IMAD R5, R0, UR6, R7 ;  /* 0x0000000600057c24 */ /* 0x002fc8000f8e0207 */
[----:B0-----:R-:W-:-:S05]  /*0900*/  IMAD.WIDE R4, R5, 0x4, R8 ;  /* 0x0000000405047825 */ /* 0x001fca00078e0208 */
[----:B------:R-:W2:Y:S01]  /*0910*/  LDG.E R11, desc[UR4][R4.64] ;  /* 0x00000004040b7981 */ /* 0x000ea2000c1e1900 */
[----:B------:R-:W-:Y:S01]  /*0920*/  ISETP.NE.AND P0, PT, R0, R3, PT ;  /* 0x000000030000720c */ /* 0x000fe20003f05270 */
[----:B--2---:R-:W-:-:S05]  /*0930*/  IMAD R11, R11, R10, RZ ;  /* 0x0000000a0b0b7224 */ /* 0x004fca00078e02ff */
[----:B------:R0:W-:Y:S07]  /*0940*/  STG.E desc[UR4][R4.64], R11 ;  /* 0x0000000b04007986 */ /* 0x0001ee000c101904 */
[----:B------:R-:W-:Y:S05]  /*0950*/  @!P0 EXIT ;  /* 0x000000000000894d */ /* 0x000fea0003800000 */
[----:B------:R-:W-:-:S04]  /*0960*/  IMAD R3, R3, UR6, R7 ;  /* 0x0000000603037c24 */ /* 0x000fc8000f8e0207 */
[----:B------:R-:W-:-:S05]  /*0970*/  IMAD.WIDE R2, R3, 0x4, R8 ;  /* 0x0000000403027825 */ /* 0x000fca00078e0208 */
[----:B------:R-:W2:Y:S04]  /*0980*/  LDG.E R7, desc[UR4][R2.64] ;  /* 0x0000000402077981 */ /* 0x000ea8000c1e1900 */
[----:B------:R-:W-:Y:S04]  /*0990*/  STG.E desc[UR4][R2.64], R11 ;  /* 0x0000000b02007986 */ /* 0x000fe8000c101904 */
[----:B--2---:R-:W-:Y:S01]  /*09a0*/  STG.E desc[UR4][R4.64], R7 ;  /* 0x0000000704007986 */ /* 0x004fe2000c101904 */
[----:B------:R-:W-:Y:S05]  /*09b0*/  EXIT ;  /* 0x000000000000794d */ /* 0x000fea0003800000 */
.L_x_5:
        /* <DEDUP_REMOVED lines=12> */
.L_x_13:


//--------------------- .text._Z26mod_p_gaussian_eliminationP22GaussianEliminationCtxPiiii --------------------------
	.section	.text._Z26mod_p_gaussian_eliminationP22GaussianEliminationCtxPiiii,"ax",@progbits
	.align	128
        .global         _Z26mod_p_gaussian_eliminationP22GaussianEliminationCtxPiiii
        .type           _Z26mod_p_gaussian_eliminationP22GaussianEliminationCtxPiiii,@function
        .size           _Z26mod_p_gaussian_eliminationP22GaussianEliminationCtxPiiii,(.L_x_14 - _Z26mod_p_gaussian_eliminationP22GaussianEliminationCtxPiiii)
        .other          _Z26mod_p_gaussian_eliminationP22GaussianEliminationCtxPiiii,@"STO_CUDA_ENTRY STV_DEFAULT"
_Z26mod_p_gaussian_eliminationP22GaussianEliminationCtxPiiii:
.text._Z26mod_p_gaussian_eliminationP22GaussianEliminationCtxPiiii:
[----:B------:R-:W-:Y:S08]  /*0000*/  LDC R1, c[0x0][0x37c] ;  /* 0x0000df00ff017b82 */ /* 0x000ff00000000800 */
[----:B------:R-:W0:Y:S01]  /*0010*/  LDC.64 R4, c[0x0][0x380] ;  /* 0x0000e000ff047b82 */ /* 0x000e220000000a00 */
[----:B------:R-:W0:Y:S01]  /*0020*/  LDCU.64 UR4, c[0x0][0x358] ;  /* 0x00006b00ff0477ac */ /* 0x000e220008000a00 */
[----:B------:R-:W1:Y:S01]  /*0030*/  S2R R3, SR_TID.Y ;  /* 0x0000000000037919 */ /* 0x000e620000002200 */
[----:B------:R-:W2:Y:S01]  /*0040*/  LDCU UR7, c[0x0][0x390] ;  /* 0x00007200ff0777ac */ /* 0x000ea20008000800 */
[----:B0-----:R-:W3:Y:S04]  /*0050*/  LDG.E.CONSTANT R7, desc[UR4][R4.64+0x4] ;  /* 0x0000040404077981 */ /* 0x001ee8000c1e9900 */
[----:B------:R-:W1:Y:S08]  /*0060*/  S2UR UR6, SR_CTAID.Y ;  /* 0x00000000000679c3 */ /* 0x000e700000002600 */
[----:B------:R-:W1:Y:S02]  /*0070*/  LDC R0, c[0x0][0x364] ;  /* 0x0000d900ff007b82 */ /* 0x000e640000000800 */
[----:B-1----:R-:W-:-:S05]  /*0080*/  IMAD R0, R0, UR6, R3 ;  /* 0x0000000600007c24 */ /* 0x002fca000f8e0203 */
[----:B---3--:R-:W-:-:S04]  /*0090*/  ISETP.GE.AND P0, PT, R0, R7, PT ;  /* 0x000000070000720c */ /* 0x008fc80003f06270 */
[----:B--2---:R-:W-:-:S13]  /*00a0*/  ISETP.GE.OR P0, PT, R0, UR7, !P0 ;  /* 0x0000000700007c0c */ /* 0x004fda000c706670 */
[----:B------:R-:W-:Y:S05]  /*00b0*/  @P0 EXIT ;  /* 0x000000000000094d */ /* 0x000fea0003800000 */
[----:B------:R-:W0:Y:S01]  /*00c0*/  S2R R2, SR_TID.X ;  /* 0x0000000000027919 */ /* 0x000e220000002100 */
[----:B------:R-:W0:Y:S01]  /*00d0*/  LDCU UR6, c[0x0][0x360] ;  /* 0x00006c00ff0677ac */ /* 0x000e220008000800 */
[----:B------:R-:W1:Y:S01]  /*00e0*/  LDC R8, c[0x0][0x394] ;  /* 0x0000e500ff087b82 */ /* 0x000e620000000800 */
[----:B------:R-:W0:Y:S01]  /*00f0*/  S2R R3, SR_CTAID.X ;  /* 0x0000000000037919 */ /* 0x000e220000002500 */
[----:B------:R-:W2:Y:S01]  /*0100*/  LDCU UR7, c[0x0][0x398] ;  /* 0x00007300ff0777ac */ /* 0x000ea20008000800 */
[----:B0-----:R-:W-:-:S05]  /*0110*/  IMAD R2, R3, UR6, R2 ;  /* 0x0000000603027c24 */ /* 0x001fca000f8e0202 */
[----:B--2---:R-:W-:-:S04]  /*0120*/  IADD3.X R9, PT, PT, R2, UR7, RZ, PT, !PT ;  /* 0x0000000702097c10 */ /* 0x004fc8000bffe4ff */
[----:B-1----:R-:W-:-:S13]  /*0130*/  ISETP.GE.AND P0, PT, R9, R8, PT ;  /* 0x000000080900720c */ /* 0x002fda0003f06270 */
[----:B------:R-:W-:Y:S05]  /*0140*/  @P0 EXIT ;  /* 0x000000000000094d */ /* 0x000fea0003800000 */
[----:B------:R-:W2:Y:S02]  /*0150*/  LDG.E.CONSTANT R2, desc[UR4][R4.64+0xc] ;  /* 0x00000c0404027981 */ /* 0x000ea4000c1e9900 */
[----:B--2---:R-:W-:-:S13]  /*0160*/  ISETP.NE.AND P0, PT, R2, -0x1, PT ;  /* 0xffffffff0200780c */ /* 0x004fda0003f05270 */
[----:B------:R-:W-:Y:S05]  /*0170*/  @!P0 EXIT ;  /* 0x000000000000894d */ /* 0x000fea0003800000 */
[----:B------:R-:W0:Y:S01]  /*0180*/  LDC.64 R2, c[0x0][0x388] ;  /* 0x0000e200ff027b82 */ /* 0x000e220000000a00 */
[----:B------:R-:W-:Y:S01]  /*0190*/  VIADD R6, R7, 0xffffffff ;  /* 0xffffffff07067836 */ /* 0x000fe20000000000 */
[----:B------:R-:W2:Y:S01]  /*01a0*/  LDG.E.CONSTANT R4, desc[UR4][R4.64] ;  /* 0x0000000404047981 */ /* 0x000ea2000c1e9900 */
[-CC-:B------:R-:W-:Y:S02]  /*01b0*/  IMAD R11, R0, R8.reuse, R9.reuse ;  /* 0x00000008000b7224 */ /* 0x180fe400078e0209 */
[-C--:B------:R-:W-:Y:S02]  /*01c0*/  IMAD R13, R6, R8.reuse, R9 ;  /* 0x00000008060d7224 */ /* 0x080fe400078e0209 */
[----:B------:R-:W-:Y:S02]  /*01d0*/  IMAD R7, R0, R8, UR7 ;  /* 0x0000000700077e24 */ /* 0x000fe4000f8e0208 */
[----:B0-----:R-:W-:-:S04]  /*01e0*/  IMAD.WIDE R8, R13, 0x4, R2 ;  /* 0x000000040d087825 */ /* 0x001fc800078e0202 */
[--C-:B------:R-:W-:Y:S02]  /*01f0*/  IMAD.WIDE R6, R7, 0x4, R2.reuse ;  /* 0x0000000407067825 */ /* 0x100fe400078e0202 */
[----:B------:R-:W3:Y:S02]  /*0200*/  LDG.E R8, desc[UR4][R8.64] ;  /* 0x0000000408087981 */ /* 0x000ee4000c1e1900 */
[----:B------:R-:W-:Y:S02]  /*0210*/  IMAD.WIDE R2, R11, 0x4, R2 ;  /* 0x000000040b027825 */ /* 0x000fe400078e0202 */
[----:B------:R-:W4:Y:S04]  /*0220*/  LDG.E R7, desc[UR4][R6.64] ;  /* 0x0000000406077981 */ /* 0x000f28000c1e1900 */
[----:B------:R-:W4:Y:S01]  /*0230*/  LDG.E R0, desc[UR4][R2.64] ;  /* 0x0000000402007981 */ /* 0x000f22000c1e1900 */
[----:B--2---:R-:W-:Y:S01]  /*0240*/  ISETP.NE.AND P0, PT, R4, 0x2, PT ;  /* 0x000000020400780c */ /* 0x004fe20003f05270 */
[----:B---3--:R-:W-:-:S04]  /*0250*/  IMAD.MOV R10, RZ, RZ, -R8 ;  /* 0x000000ffff0a7224 */ /* 0x008fc800078e0a08 */
[----:B----4-:R-:W-:-:S08]  /*0260*/  IMAD R0, R7, R10, R0 ;  /* 0x0000000a07007224 */ /* 0x010fd000078e0200 */
[----:B------:R-:W-:Y:S01]  /*0270*/  @!P0 LOP3.LUT R11, R0, 0x1, RZ, 0xc0, !PT ;  /* 0x00000001000b8812 */ /* 0x000fe200078ec0ff */
[----:B------:R-:W-:Y:S06]  /*0280*/  @!P0 BRA `(.L_x_6) ;  /* 0x0000000000888947 */ /* 0x000fec0003800000 */
[----:B------:R-:W-:Y:S02]  /*0290*/  IABS R8, R4 ;  /* 0x0000000400087213 */ /* 0x000fe40000000000 */
[----:B------:R-:W-:Y:S02]  /*02a0*/  IABS R10, R0 ;  /* 0x00000000000a7213 */ /* 0x000fe40000000000 */
[----:B------:R-:W0:Y:S01]  /*02b0*/  I2F.RP R5, R8 ;  /* 0x0000000800057306 */ /* 0x000e220000209400 */
[-C--:B------:R-:W-:Y:S02]  /*02c0*/  IABS R11, R4.reuse ;  /* 0x00000004000b7213 */ /* 0x080fe40000000000 */
[----:B------:R-:W-:Y:S02]  /*02d0*/  ISETP.GE.AND P1, PT, R0, RZ, PT ;  /* 0x000000ff0000720c */ /* 0x000fe40003f26270 */
[----:B------:R-:W-:Y:S02]  /*02e0*/  IADD3 R12, PT, PT, RZ, -R11, RZ ;  /* 0x8000000bff0c7210 */ /* 0x000fe40007ffe0ff */
[----:B------:R-:W-:Y:S01]  /*02f0*/  LOP3.LUT R0, RZ, R4, RZ, 0x33, !PT ;  /* 0x00000004ff007212 */ /* 0x000fe200078e33ff */
[----:B0-----:R-:W0:Y:S02]  /*0300*/  MUFU.RCP R5, R5 ;  /* 0x0000000500057308 */ /* 0x001e240000001000 */
[----:B0-----:R-:W-:-:S06]  /*0310*/  IADD3 R6, PT, PT, R5, 0xffffffe, RZ ;  /* 0x0ffffffe05067810 */ /* 0x001fcc0007ffe0ff */
[----:B------:R0:W1:Y:S02]  /*0320*/  F2I.FTZ.U32.TRUNC.NTZ R7, R6 ;  /* 0x0000000600077305 */ /* 0x000064000021f000 */
[----:B0-----:R-:W-:Y:S02]  /*0330*/  IMAD.MOV.U32 R6, RZ, RZ, RZ ;  /* 0x000000ffff067224 */ /* 0x001fe400078e00ff */
[----:B-1----:R-:W-:-:S04]  /*0340*/  IMAD.MOV R9, RZ, RZ, -R7 ;  /* 0x000000ffff097224 */ /* 0x002fc800078e0a07 */
[----:B------:R-:W-:-:S04]  /*0350*/  IMAD R9, R9, R8, RZ ;  /* 0x0000000809097224 */ /* 0x000fc800078e02ff */
[----:B------:R-:W-:-:S06]  /*0360*/  IMAD.HI.U32 R7, R7, R9, R6 ;  /* 0x0000000907077227 */ /* 0x000fcc00078e0006 */
        /* <DEDUP_REMOVED lines=15> */
[----:B------:R-:W-:-:S04]  /*0460*/  @!P1 IADD3 R7, PT, PT, R7, -R8, RZ ;  /* 0x8000000807079210 */ /* 0x000fc80007ffe0ff */
[----:B------:R-:W-:-:S13]  /*0470*/  ISETP.GT.U32.AND P1, PT, R8, R7, PT ;  /* 0x000000070800720c */ /* 0x000fda0003f24070 */
[----:B------:R-:W-:-:S05]  /*0480*/  @!P1 IMAD.IADD R7, R7, 0x1, -R8 ;  /* 0x0000000107079824 */ /* 0x000fca00078e0a08 */
[----:B------:R-:W-:-:S04]  /*0490*/  @!P2 IADD3 R7, PT, PT, -R7, RZ, RZ ;  /* 0x000000ff0707a210 */ /* 0x000fc80007ffe1ff */
[----:B------:R-:W-:-:S07]  /*04a0*/  SEL R11, R0, R7, !P0 ;  /* 0x00000007000b7207 */ /* 0x000fce0004000000 */
.L_x_6:
[----:B------:R-:W-:Y:S01]  /*04b0*/  STG.E desc[UR4][R2.64], R11 ;  /* 0x0000000b02007986 */ /* 0x000fe2000c101904 */
[----:B------:R-:W-:Y:S05]  /*04c0*/  EXIT ;  /* 0x000000000000794d */ /* 0x000fea0003800000 */
.L_x_7:
        /* <DEDUP_REMOVED lines=11> */
.L_x_14:


//--------------------- .text._Z27mod_p_gaussian_clean_columnP22GaussianEliminationCtxPiiii --------------------------
	.section	.text._Z27mod_p_gaussian_clean_columnP22GaussianEliminationCtxPiiii,"ax",@progbits
	.align	128
        .global         _Z27mod_p_gaussian_clean_columnP22GaussianEliminationCtxPiiii
        .type           _Z27mod_p_gaussian_clean_columnP22GaussianEliminationCtxPiiii,@function
        .size           _Z27mod_p_gaussian_clean_columnP22GaussianEliminationCtxPiiii,(.L_x_15 - _Z27mod_p_gaussian_clean_columnP22GaussianEliminationCtxPiiii)
        .other          _Z27mod_p_gaussian_clean_columnP22GaussianEliminationCtxPiiii,@"STO_CUDA_ENTRY STV_DEFAULT"
_Z27mod_p_gaussian_clean_columnP22GaussianEliminationCtxPiiii:
.text._Z27mod_p_gaussian_clean_columnP22GaussianEliminationCtxPiiii:
[----:B------:R-:W-:Y:S01]  /*0000*/  LDC R1, c[0x0][0x37c] ;  /* 0x0000df00ff017b82 */ /* 0x000fe20000000800 */
[----:B------:R-:W0:Y:S07]  /*0010*/  S2R R3, SR_TID.X ;  /* 0x0000000000037919 */ /* 0x000e2e0000002100 */
[----:B------:R-:W0:Y:S01]  /*0020*/  S2UR UR4, SR_CTAID.X ;  /* 0x00000000000479c3 */ /* 0x000e220000002500 */
[----:B------:R-:W1:Y:S07]  /*0030*/  LDCU UR5, c[0x0][0x390] ;  /* 0x00007200ff0577ac */ /* 0x000e6e0008000800 */
[----:B------:R-:W0:Y:S02]  /*0040*/  LDC R0, c[0x0][0x360] ;  /* 0x0000d800ff007b82 */ /* 0x000e240000000800 */
[----:B0-----:R-:W-:-:S05]  /*0050*/  IMAD R0, R0, UR4, R3 ;  /* 0x0000000400007c24 */ /* 0x001fca000f8e0203 */
[----:B-1----:R-:W-:-:S13]  /*0060*/  ISETP.GE.AND P0, PT, R0, UR5, PT ;  /* 0x0000000500007c0c */ /* 0x002fda000bf06270 */
[----:B------:R-:W-:Y:S05]  /*0070*/  @P0 EXIT ;  /* 0x000000000000094d */ /* 0x000fea0003800000 */
[----:B------:R-:W0:Y:S01]  /*0080*/  LDC.64 R2, c[0x0][0x380] ;  /* 0x0000e000ff027b82 */ /* 0x000e220000000a00 */
[----:B------:R-:W0:Y:S02]  /*0090*/  LDCU.64 UR4, c[0x0][0x358] ;  /* 0x00006b00ff0477ac */ /* 0x000e240008000a00 */
[----:B0-----:R-:W2:Y:S02]  /*00a0*/  LDG.E.CONSTANT R5, desc[UR4][R2.64+0x4] ;  /* 0x0000040402057981 */ /* 0x001ea4000c1e9900 */
[----:B--2---:R-:W-:-:S13]  /*00b0*/  ISETP.GE.AND P0, PT, R0, R5, PT ;  /* 0x000000050000720c */ /* 0x004fda0003f06270 */
[----:B------:R-:W-:Y:S05]  /*00c0*/  @!P0 EXIT ;  /* 0x000000000000894d */ /* 0x000fea0003800000 */
[----:B------:R-:W2:Y:S02]  /*00d0*/  LDG.E.CONSTANT R2, desc[UR4][R2.64+0xc] ;  /* 0x00000c0402027981 */ /* 0x000ea4000c1e9900 */
[----:B--2---:R-:W-:-:S13]  /*00e0*/  ISETP.NE.AND P0, PT, R2, -0x1, PT ;  /* 0xffffffff0200780c */ /* 0x004fda0003f05270 */
[----:B------:R-:W-:Y:S05]  /*00f0*/  @!P0 EXIT ;  /* 0x000000000000894d */ /* 0x000fea0003800000 */
[----:B------:R-:W0:Y:S01]  /*0100*/  LDC R5, c[0x0][0x398] ;  /* 0x0000e600ff057b82 */ /* 0x000e220000000800 */
[----:B------:R-:W0:Y:S07]  /*0110*/  LDCU UR6, c[0x0][0x394] ;  /* 0x00007280ff0677ac */ /* 0x000e2e0008000800 */
[----:B------:R-:W1:Y:S01]  /*0120*/  LDC.64 R2, c[0x0][0x388] ;  /* 0x0000e200ff027b82 */ /* 0x000e620000000a00 */
[----:B0-----:R-:W-:-:S04]  /*0130*/  IMAD R5, R0, UR6, R5 ;  /* 0x0000000600057c24 */ /* 0x001fc8000f8e0205 */
[----:B-1----:R-:W-:-:S05]  /*0140*/  IMAD.WIDE R2, R5, 0x4, R2 ;  /* 0x0000000405027825 */ /* 0x002fca00078e0202 */
[----:B------:R-:W-:Y:S01]  /*0150*/  STG.E desc[UR4][R2.64], RZ ;  /* 0x000000ff02007986 */ /* 0x000fe2000c101904 */
[----:B------:R-:W-:Y:S05]  /*0160*/  EXIT ;  /* 0x000000000000794d */ /* 0x000fea0003800000 */
.L_x_8:
        /* <DEDUP_REMOVED lines=9> */
.L_x_15:


//--------------------- .text._Z36mod_p_gaussian_backward_clean_columnP22GaussianEliminationCtxPiiiiS1_ --------------------------
	.section	.text._Z36mod_p_gaussian_backward_clean_columnP22GaussianEliminationCtxPiiiiS1_,"ax",@progbits
	.align	128
        .global         _Z36mod_p_gaussian_backward_clean_columnP22GaussianEliminationCtxPiiiiS1_
        .type           _Z36mod_p_gaussian_backward_clean_columnP22GaussianEliminationCtxPiiiiS1_,@function
        .size           _Z36mod_p_gaussian_backward_clean_columnP22GaussianEliminationCtxPiiiiS1_,(.L_x_16 - _Z36mod_p_gaussian_backward_clean_columnP22GaussianEliminationCtxPiiiiS1_)
        .other          _Z36mod_p_gaussian_backward_clean_columnP22GaussianEliminationCtxPiiiiS1_,@"STO_CUDA_ENTRY STV_DEFAULT"
_Z36mod_p_gaussian_backward_clean_columnP22GaussianEliminationCtxPiiiiS1_:
.text._Z36mod_p_gaussian_backward_clean_columnP22GaussianEliminationCtxPiiiiS1_:
[----:B------:R-:W-:Y:S08]  /*0000*/  LDC R1, c[0x0][0x37c] ;  /* 0x0000df00ff017b82 */ /* 0x000ff00000000800 */
[----:B------:R-:W0:Y:S01]  /*0010*/  LDC R7, c[0x0][0x398] ;  /* 0x0000e600ff077b82 */ /* 0x000e220000000800 */
[----:B------:R-:W1:Y:S07]  /*0020*/  LDCU.64 UR4, c[0x0][0x358] ;  /* 0x00006b00ff0477ac */ /* 0x000e6e0008000a00 */
[----:B------:R-:W0:Y:S02]  /*0030*/  LDC.64 R2, c[0x0][0x3a0] ;  /* 0x0000e800ff027b82 */ /* 0x000e240000000a00 */
[----:B0-----:R-:W-:-:S06]  /*0040*/  IMAD.WIDE R2, R7, 0x4, R2 ;  /* 0x0000000407027825 */ /* 0x001fcc00078e0202 */
[----:B-1----:R-:W2:Y:S01]  /*0050*/  LDG.E.CONSTANT R3, desc[UR4][R2.64] ;  /* 0x0000000402037981 */ /* 0x002ea2000c1e9900 */
[----:B------:R-:W0:Y:S01]  /*0060*/  S2UR UR6, SR_CTAID.X ;  /* 0x00000000000679c3 */ /* 0x000e220000002500 */
[----:B------:R-:W0:Y:S07]  /*0070*/  S2R R5, SR_TID.X ;  /* 0x0000000000057919 */ /* 0x000e2e0000002100 */
[----:B------:R-:W0:Y:S02]  /*0080*/  LDC R0, c[0x0][0x360] ;  /* 0x0000d800ff007b82 */ /* 0x000e240000000800 */
[----:B0-----:R-:W-:Y:S01]  /*0090*/  IMAD R0, R0, UR6, R5 ;  /* 0x0000000600007c24 */ /* 0x001fe2000f8e0205 */
[----:B--2---:R-:W-:-:S04]  /*00a0*/  ISETP.NE.AND P0, PT, R3, -0x1, PT ;  /* 0xffffffff0300780c */ /* 0x004fc80003f05270 */
[----:B------:R-:W-:-:S13]  /*00b0*/  ISETP.GE.OR P0, PT, R0, R3, !P0 ;  /* 0x000000030000720c */ /* 0x000fda0004706670 */
[----:B------:R-:W-:Y:S05]  /*00c0*/  @P0 EXIT ;  /* 0x000000000000094d */ /* 0x000fea0003800000 */
[----:B------:R-:W0:Y:S01]  /*00d0*/  LDC.64 R2, c[0x0][0x388] ;  /* 0x0000e200ff027b82 */ /* 0x000e220000000a00 */
[----:B------:R-:W1:Y:S02]  /*00e0*/  LDCU UR6, c[0x0][0x394] ;  /* 0x00007280ff0677ac */ /* 0x000e640008000800 */
[----:B-1----:R-:W-:-:S04]  /*00f0*/  IMAD R5, R0, UR6, R7 ;  /* 0x0000000600057c24 */ /* 0x002fc8000f8e0207 */
[----:B0-----:R-:W-:-:S05]  /*0100*/  IMAD.WIDE R2, R5, 0x4, R2 ;  /* 0x0000000405027825 */ /* 0x001fca00078e0202 */
[----:B------:R-:W-:Y:S01]  /*0110*/  STG.E desc[UR4][R2.64], RZ ;  /* 0x000000ff02007986 */ /* 0x000fe2000c101904 */
[----:B------:R-:W-:Y:S05]  /*0120*/  EXIT ;  /* 0x000000000000794d */ /* 0x000fea0003800000 */
.L_x_9:
        /* <DEDUP_REMOVED lines=13> */
.L_x_16:


//--------------------- .text._Z33mod_p_gaussian_backward_reductionP22GaussianEliminationCtxPiiiiS1_ --------------------------
	.section	.text._Z33mod_p_gaussian_backward_reductionP22GaussianEliminationCtxPiiiiS1_,"ax",@progbits
	.align	128
        .global         _Z33mod_p_gaussian_backward_reductionP22GaussianEliminationCtxPiiiiS1_
        .type           _Z33mod_p_gaussian_backward_reductionP22GaussianEliminationCtxPiiiiS1_,@function
        .size           _Z33mod_p_gaussian_backward_reductionP22GaussianEliminationCtxPiiiiS1_,(.L_x_17 - _Z33mod_p_gaussian_backward_reductionP22GaussianEliminationCtxPiiiiS1_)
        .other          _Z33mod_p_gaussian_backward_reductionP22GaussianEliminationCtxPiiiiS1_,@"STO_CUDA_ENTRY STV_DEFAULT"
_Z33mod_p_gaussian_backward_reductionP22GaussianEliminationCtxPiiiiS1_:
.text._Z33mod_p_gaussian_backward_reductionP22GaussianEliminationCtxPiiiiS1_:
[----:B------:R-:W-:Y:S08]  /*0000*/  LDC R1, c[0x0][0x37c] ;  /* 0x0000df00ff017b82 */ /* 0x000ff00000000800 */
[----:B------:R-:W0:Y:S01]  /*0010*/  LDC R11, c[0x0][0x398] ;  /* 0x0000e600ff0b7b82 */ /* 0x000e220000000800 */
[----:B------:R-:W1:Y:S07]  /*0020*/  LDCU.64 UR4, c[0x0][0x358] ;  /* 0x00006b00ff0477ac */ /* 0x000e6e0008000a00 */
[----:B------:R-:W0:Y:S01]  /*0030*/  LDC.64 R2, c[0x0][0x3a0] ;  /* 0x0000e800ff027b82 */ /* 0x000e220000000a00 */
[----:B------:R-:W2:Y:S01]  /*0040*/  S2R R7, SR_TID.X ;  /* 0x0000000000077919 */ /* 0x000ea20000002100 */
[----:B------:R-:W3:Y:S01]  /*0050*/  LDCU UR8, c[0x0][0x394] ;  /* 0x00007280ff0877ac */ /* 0x000ee20008000800 */
[----:B0-----:R-:W-:-:S05]  /*0060*/  IMAD.WIDE R2, R11, 0x4, R2 ;  /* 0x000000040b027825 */ /* 0x001fca00078e0202 */
[----:B-1----:R-:W4:Y:S01]  /*0070*/  LDG.E.CONSTANT R5, desc[UR4][R2.64] ;  /* 0x0000000402057981 */ /* 0x002f22000c1e9900 */
[----:B------:R-:W2:Y:S01]  /*0080*/  LDC R0, c[0x0][0x360] ;  /* 0x0000d800ff007b82 */ /* 0x000ea20000000800 */
[----:B------:R-:W0:Y:S07]  /*0090*/  S2R R9, SR_TID.Y ;  /* 0x0000000000097919 */ /* 0x000e2e0000002200 */
[----:B------:R-:W2:Y:S08]  /*00a0*/  S2UR UR6, SR_CTAID.X ;  /* 0x00000000000679c3 */ /* 0x000eb00000002500 */
[----:B------:R-:W0:Y:S08]  /*00b0*/  S2UR UR7, SR_CTAID.Y ;  /* 0x00000000000779c3 */ /* 0x000e300000002600 */
[----:B------:R-:W0:Y:S01]  /*00c0*/  LDC R4, c[0x0][0x364] ;  /* 0x0000d900ff047b82 */ /* 0x000e220000000800 */
[----:B--2---:R-:W-:-:S04]  /*00d0*/  IMAD R0, R0, UR6, R7 ;  /* 0x0000000600007c24 */ /* 0x004fc8000f8e0207 */
[----:B------:R-:W-:Y:S02]  /*00e0*/  IMAD.X R0, R0, 0x1, R11, PT ;  /* 0x0000000100007824 */ /* 0x000fe400038e060b */
[----:B0-----:R-:W-:Y:S01]  /*00f0*/  IMAD R4, R4, UR7, R9 ;  /* 0x0000000704047c24 */ /* 0x001fe2000f8e0209 */
[----:B----4-:R-:W-:-:S04]  /*0100*/  ISETP.NE.AND P0, PT, R5, -0x1, PT ;  /* 0xffffffff0500780c */ /* 0x010fc80003f05270 */
[----:B------:R-:W-:-:S04]  /*0110*/  ISETP.GE.OR P0, PT, R4, R5, !P0 ;  /* 0x000000050400720c */ /* 0x000fc80004706670 */
[----:B---3--:R-:W-:-:S13]  /*0120*/  ISETP.GE.OR P0, PT, R0, UR8, P0 ;  /* 0x0000000800007c0c */ /* 0x008fda0008706670 */
[----:B------:R-:W-:Y:S05]  /*0130*/  @P0 EXIT ;  /* 0x000000000000094d */ /* 0x000fea0003800000 */
[----:B------:R-:W0:Y:S01]  /*0140*/  LDC.64 R2, c[0x0][0x388] ;  /* 0x0000e200ff027b82 */ /* 0x000e220000000a00 */
[--C-:B------:R-:W-:Y:S02]  /*0150*/  IMAD R7, R5, UR8, R0.reuse ;  /* 0x0000000805077c24 */ /* 0x100fe4000f8e0200 */
[C---:B------:R-:W-:Y:S02]  /*0160*/  IMAD R5, R4.reuse, UR8, R11 ;  /* 0x0000000804057c24 */ /* 0x040fe4000f8e020b */
[----:B------:R-:W-:-:S03]  /*0170*/  IMAD R11, R4, UR8, R0 ;  /* 0x00000008040b7c24 */ /* 0x000fc6000f8e0200 */
[----:B------:R-:W1:Y:S01]  /*0180*/  LDC.64 R8, c[0x0][0x380] ;  /* 0x0000e000ff087b82 */ /* 0x000e620000000a00 */
[----:B0-----:R-:W-:-:S04]  /*0190*/  IMAD.WIDE R6, R7, 0x4, R2 ;  /* 0x0000000407067825 */ /* 0x001fc800078e0202 */
[--C-:B------:R-:W-:Y:S02]  /*01a0*/  IMAD.WIDE R4, R5, 0x4, R2.reuse ;  /* 0x0000000405047825 */ /* 0x100fe400078e0202 */
[----:B------:R-:W2:Y:S04]  /*01b0*/  LDG.E R6, desc[UR4][R6.64] ;  /* 0x0000000406067981 */ /* 0x000ea8000c1e1900 */
[----:B-1----:R-:W3:Y:S01]  /*01c0*/  LDG.E.CONSTANT R0, desc[UR4][R8.64] ;  /* 0x0000000408007981 */ /* 0x002ee2000c1e9900 */
[----:B------:R-:W-:-:S03]  /*01d0*/  IMAD.WIDE R2, R11, 0x4, R2 ;  /* 0x000000040b027825 */ /* 0x000fc600078e0202 */
[----:B------:R-:W4:Y:S04]  /*01e0*/  LDG.E R5, desc[UR4][R4.64] ;  /* 0x0000000404057981 */ /* 0x000f28000c1e1900 */
[----:B------:R-:W4:Y:S01]  /*01f0*/  LDG.E R10, desc[UR4][R2.64] ;  /* 0x00000004020a7981 */ /* 0x000f22000c1e1900 */
[----:B---3--:R-:W-:Y:S01]  /*0200*/  ISETP.NE.AND P0, PT, R0, 0x2, PT ;  /* 0x000000020000780c */ /* 0x008fe20003f05270 */
[----:B--2---:R-:W-:-:S04]  /*0210*/  IMAD.MOV R11, RZ, RZ, -R6 ;  /* 0x000000ffff0b7224 */ /* 0x004fc800078e0a06 */
[----:B----4-:R-:W-:-:S08]  /*0220*/  IMAD R10, R5, R11, R10 ;  /* 0x0000000b050a7224 */ /* 0x010fd000078e020a */
[----:B------:R-:W-:Y:S01]  /*0230*/  @!P0 LOP3.LUT R11, R10, 0x1, RZ, 0xc0, !PT ;  /* 0x000000010a0b8812 */ /* 0x000fe200078ec0ff */
[----:B------:R-:W-:Y:S06]  /*0240*/  @!P0 BRA `(.L_x_10) ;  /* 0x0000000000888947 */ /* 0x000fec0003800000 */
[----:B------:R-:W-:Y:S02]  /*0250*/  IABS R8, R0 ;  /* 0x0000000000087213 */ /* 0x000fe40000000000 */
[----:B------:R-:W-:Y:S02]  /*0260*/  IABS R9, R10 ;  /* 0x0000000a00097213 */ /* 0x000fe40000000000 */
[----:B------:R-:W0:Y:S01]  /*0270*/  I2F.RP R6, R8 ;  /* 0x0000000800067306 */ /* 0x000e220000209400 */
[----:B------:R-:W-:Y:S02]  /*0280*/  IABS R11, R0 ;  /* 0x00000000000b7213 */ /* 0x000fe40000000000 */
[----:B------:R-:W-:-:S05]  /*0290*/  ISETP.GE.AND P1, PT, R10, RZ, PT ;  /* 0x000000ff0a00720c */ /* 0x000fca0003f26270 */
[----:B0-----:R-:W0:Y:S02]  /*02a0*/  MUFU.RCP R6, R6 ;  /* 0x0000000600067308 */ /* 0x001e240000001000 */
[----:B0-----:R-:W-:Y:S01]  /*02b0*/  IADD3 R4, PT, PT, R6, 0xffffffe, RZ ;  /* 0x0ffffffe06047810 */ /* 0x001fe20007ffe0ff */
[----:B------:R-:W-:Y:S01]  /*02c0*/  IMAD.MOV R6, RZ, RZ, -R11 ;  /* 0x000000ffff067224 */ /* 0x000fe200078e0a0b */
[----:B------:R-:W-:-:S04]  /*02d0*/  LOP3.LUT R11, RZ, R0, RZ, 0x33, !PT ;  /* 0x00000000ff0b7212 */ /* 0x000fc800078e33ff */
[----:B------:R0:W1:Y:S02]  /*02e0*/  F2I.FTZ.U32.TRUNC.NTZ R5, R4 ;  /* 0x0000000400057305 */ /* 0x000064000021f000 */
[----:B0-----:R-:W-:Y:S02]  /*02f0*/  HFMA2 R4, -RZ, RZ, 0, 0 ;  /* 0x00000000ff047431 */ /* 0x001fe400000001ff */
[----:B-1----:R-:W-:-:S04]  /*0300*/  IMAD.MOV R7, RZ, RZ, -R5 ;  /* 0x000000ffff077224 */ /* 0x002fc800078e0a05 */
[----:B------:R-:W-:-:S04]  /*0310*/  IMAD R7, R7, R8, RZ ;  /* 0x0000000807077224 */ /* 0x000fc800078e02ff */
[----:B------:R-:W-:-:S06]  /*0320*/  IMAD.HI.U32 R5, R5, R7, R4 ;  /* 0x0000000705057227 */ /* 0x000fcc00078e0004 */
[----:B------:R-:W-:-:S04]  /*0330*/  IMAD.HI.U32 R4, R5, R9, RZ ;  /* 0x0000000905047227 */ /* 0x000fc800078e00ff */
[----:B------:R-:W-:-:S05]  /*0340*/  IMAD R4, R4, R6, R9 ;  /* 0x0000000604047224 */ /* 0x000fca00078e0209 */
[----:B------:R-:W-:-:S13]  /*0350*/  ISETP.GT.U32.AND P0, PT, R8, R4, PT ;  /* 0x000000040800720c */ /* 0x000fda0003f04070 */
[----:B------:R-:W-:-:S04]  /*0360*/  @!P0 IADD3 R4, PT, PT, R4, -R8, RZ ;  /* 0x8000000804048210 */ /* 0x000fc80007ffe0ff */
        /* <DEDUP_REMOVED lines=16> */
.L_x_10:
[----:B------:R-:W-:Y:S01]  /*0470*/  STG.E desc[UR4][R2.64], R11 ;  /* 0x0000000b02007986 */ /* 0x000fe2000c101904 */
[----:B------:R-:W-:Y:S05]  /*0480*/  EXIT ;  /* 0x000000000000794d */ /* 0x000fea0003800000 */
.L_x_11:
        /* <DEDUP_REMOVED lines=15> */
.L_x_17:


//--------------------- .nv.shared.reserved.0     --------------------------
	.section	.nv.shared.reserved.0,"aw",@nobits
	.weak		__nv_reservedSMEM_offset_0_alias
	.size		__nv_reservedSMEM_offset_0_alias, 0, 64
	.other		__nv_reservedSMEM_offset_0_alias,@"STO_CUDA_RESERVED_SHARED STV_DEFAULT"
__nv_reservedSMEM_offset_0_alias:
	.zero		0
	.zero		64


//--------------------- .nv.constant0._Z22mod_p_seek_row_to_pushP22GaussianEliminationCtxPiiiiS1_ --------------------------
	.section	.nv.constant0._Z22mod_p_seek_row_to_pushP22GaussianEliminationCtxPiiiiS1_,"a",@progbits
	.sectionflags	@""
	.align	4
.nv.constant0._Z22mod_p_seek_row_to_pushP22GaussianEliminationCtxPiiiiS1_:
	.zero		936


//--------------------- .nv.constant0._Z19mod_p_exchange_rowsP22GaussianEliminationCtxPiiii --------------------------
	.section	.nv.constant0._Z19mod_p_exchange_rowsP22GaussianEliminationCtxPiiii,"a",@progbits
	.sectionflags	@""
	.align	4
.nv.constant0._Z19mod_p_exchange_rowsP22GaussianEliminationCtxPiiii:
	.zero		924


//--------------------- .nv.constant0._Z26mod_p_gaussian_eliminationP22GaussianEliminationCtxPiiii --------------------------
	.section	.nv.constant0._Z26mod_p_gaussian_eliminationP22GaussianEliminationCtxPiiii,"a",@progbits
	.sectionflags	@""
	.align	4
.nv.constant0._Z26mod_p_gaussian_eliminationP22GaussianEliminationCtxPiiii:
	.zero		924


//--------------------- .nv.constant0._Z27mod_p_gaussian_clean_columnP22GaussianEliminationCtxPiiii --------------------------
	.section	.nv.constant0._Z27mod_p_gaussian_clean_columnP22GaussianEliminationCtxPiiii,"a",@progbits
	.sectionflags	@""
	.align	4
.nv.constant0._Z27mod_p_gaussian_clean_columnP22GaussianEliminationCtxPiiii:
	.zero		924


//--------------------- .nv.constant0._Z36mod_p_gaussian_backward_clean_columnP22GaussianEliminationCtxPiiiiS1_ --------------------------
	.section	.nv.constant0._Z36mod_p_gaussian_backward_clean_columnP22GaussianEliminationCtxPiiiiS1_,"a",@progbits
	.sectionflags	@""
	.align	4
.nv.constant0._Z36mod_p_gaussian_backward_clean_columnP22GaussianEliminationCtxPiiiiS1_:
	.zero		936


//--------------------- .nv.constant0._Z33mod_p_gaussian_backward_reductionP22GaussianEliminationCtxPiiiiS1_ --------------------------
	.section	.nv.constant0._Z33mod_p_gaussian_backward_reductionP22GaussianEliminationCtxPiiiiS1_,"a",@progbits
	.sectionflags	@""
	.align	4
.nv.constant0._Z33mod_p_gaussian_backward_reductionP22GaussianEliminationCtxPiiiiS1_:
	.zero		936


//--------------------- SYMBOLS --------------------------

	.type		.nv.reservedSmem.offset0,@object
	.size		.nv.reservedSmem.offset0,0x4
